//
// Generated by NVIDIA NVVM Compiler
//
// Compiler Build ID: CL-36424714
// Cuda compilation tools, release 13.0, V13.0.88
// Based on NVVM 20.0.0
//

.version 9.0
.target sm_100
.address_size 64

	// .globl	_Z6warmupv
.extern .func  (.param .b32 func_retval0) vprintf
(
	.param .b64 vprintf_param_0,
	.param .b64 vprintf_param_1
)
;
// _ZZ8traversePiiiiiE8prevNode has been demoted
// _ZZ8traversePiiiiiE10lowestCost has been demoted
// _ZZ8traversePiiiiiE5array has been demoted
// _ZZ8traversePiiiiiE5sizes has been demoted
// _ZZ8traversePiiiiiE13expandedNodes has been demoted
.global .align 1 .b8 $str[4] = {37, 100, 32};
.global .align 1 .b8 $str$2[7] = {98, 108, 111, 111, 112, 10};
.global .align 1 .b8 $str$3[16] = {66, 101, 102, 111, 114, 101, 32, 100, 101, 100, 117, 112, 32, 10, 32};
.global .align 1 .b8 $str$4[15] = {65, 102, 116, 101, 114, 32, 100, 101, 100, 117, 112, 32, 10, 32};
.global .align 1 .b8 $str$5[12] = {112, 114, 101, 118, 32, 58, 32, 10, 37, 100, 10};
.global .align 1 .b8 $str$6[4] = {37, 100, 10};

.visible .entry _Z6warmupv()
{
	.reg .b32 	%r<3>;
	.reg .b64 	%rd<3>;

	mov.u64 	%rd1, $str$2;
	cvta.global.u64 	%rd2, %rd1;
	{ // callseq 0, 0
	.param .b64 param0;
	st.param.b64 	[param0], %rd2;
	.param .b64 param1;
	st.param.b64 	[param1], 0;
	.param .b32 retval0;
	call.uni (retval0), 
	vprintf, 
	(
	param0, 
	param1
	);
	ld.param.b32 	%r1, [retval0];
	} // callseq 0
	ret;

}
	// .globl	_Z8traversePiiiii
.visible .entry _Z8traversePiiiii(
	.param .u64 .ptr .align 1 _Z8traversePiiiii_param_0,
	.param .u32 _Z8traversePiiiii_param_1,
	.param .u32 _Z8traversePiiiii_param_2,
	.param .u32 _Z8traversePiiiii_param_3,
	.param .u32 _Z8traversePiiiii_param_4
)
{
	.local .align 8 .b8 	__local_depot1[8];
	.reg .b64 	%SP;
	.reg .b64 	%SPL;
	.reg .pred 	%p<121>;
	.reg .b32 	%r<539>;
	.reg .b64 	%rd<27>;
	// demoted variable
	.shared .align 4 .b8 _ZZ8traversePiiiiiE8prevNode[144];
	// demoted variable
	.shared .align 4 .b8 _ZZ8traversePiiiiiE10lowestCost[144];
	// demoted variable
	.shared .align 4 .b8 _ZZ8traversePiiiiiE5array[120];
	// demoted variable
	.shared .align 4 .b8 _ZZ8traversePiiiiiE5sizes[20];
	// demoted variable
	.shared .align 4 .b8 _ZZ8traversePiiiiiE13expandedNodes[80];
	mov.u64 	%SPL, __local_depot1;
	cvta.local.u64 	%SP, %SPL;
	ld.param.u64 	%rd2, [_Z8traversePiiiii_param_0];
	ld.param.u32 	%r131, [_Z8traversePiiiii_param_1];
	ld.param.u32 	%r132, [_Z8traversePiiiii_param_2];
	ld.param.u32 	%r133, [_Z8traversePiiiii_param_3];
	ld.param.u32 	%r134, [_Z8traversePiiiii_param_4];
	cvta.to.global.u64 	%rd1, %rd2;
	shl.b32 	%r135, %r132, 2;
	mov.u32 	%r136, _ZZ8traversePiiiiiE10lowestCost;
	add.s32 	%r137, %r136, %r135;
	mov.b32 	%r138, 0;
	st.shared.u32 	[%r137], %r138;
	mov.u32 	%r1, %tid.x;
	setp.ne.s32 	%p1, %r1, 0;
	@%p1 bra 	$L__BB1_50;
	mul.lo.s32 	%r2, %r134, %r133;
	setp.lt.s32 	%p2, %r2, 1;
	@%p2 bra 	$L__BB1_14;
	and.b32  	%r3, %r2, 15;
	setp.lt.u32 	%p3, %r2, 16;
	mov.b32 	%r495, 0;
	@%p3 bra 	$L__BB1_5;
	and.b32  	%r495, %r2, 2147483632;
	mov.b32 	%r500, 0;
	mov.u32 	%r142, _ZZ8traversePiiiiiE5array;
$L__BB1_4:
	.pragma "nounroll";
	shl.b32 	%r141, %r500, 2;
	add.s32 	%r143, %r142, %r141;
	mov.b32 	%r144, -1;
	st.shared.u32 	[%r143], %r144;
	st.shared.u32 	[%r143+4], %r144;
	st.shared.u32 	[%r143+8], %r144;
	st.shared.u32 	[%r143+12], %r144;
	st.shared.u32 	[%r143+16], %r144;
	st.shared.u32 	[%r143+20], %r144;
	st.shared.u32 	[%r143+24], %r144;
	st.shared.u32 	[%r143+28], %r144;
	st.shared.u32 	[%r143+32], %r144;
	st.shared.u32 	[%r143+36], %r144;
	st.shared.u32 	[%r143+40], %r144;
	st.shared.u32 	[%r143+44], %r144;
	st.shared.u32 	[%r143+48], %r144;
	st.shared.u32 	[%r143+52], %r144;
	st.shared.u32 	[%r143+56], %r144;
	st.shared.u32 	[%r143+60], %r144;
	add.s32 	%r500, %r500, 16;
	setp.eq.s32 	%p4, %r500, %r495;
	@%p4 bra 	$L__BB1_5;
	bra.uni 	$L__BB1_4;
$L__BB1_5:
	setp.eq.s32 	%p5, %r3, 0;
	@%p5 bra 	$L__BB1_14;
	and.b32  	%r6, %r2, 7;
	setp.lt.u32 	%p6, %r3, 8;
	@%p6 bra 	$L__BB1_8;
	shl.b32 	%r145, %r495, 2;
	mov.u32 	%r146, _ZZ8traversePiiiiiE5array;
	add.s32 	%r147, %r146, %r145;
	mov.b32 	%r148, -1;
	st.shared.u32 	[%r147], %r148;
	st.shared.u32 	[%r147+4], %r148;
	st.shared.u32 	[%r147+8], %r148;
	st.shared.u32 	[%r147+12], %r148;
	st.shared.u32 	[%r147+16], %r148;
	st.shared.u32 	[%r147+20], %r148;
	st.shared.u32 	[%r147+24], %r148;
	st.shared.u32 	[%r147+28], %r148;
	add.s32 	%r495, %r495, 8;
$L__BB1_8:
	setp.eq.s32 	%p7, %r6, 0;
	@%p7 bra 	$L__BB1_14;
	and.b32  	%r9, %r2, 3;
	setp.lt.u32 	%p8, %r6, 4;
	@%p8 bra 	$L__BB1_11;
	shl.b32 	%r149, %r495, 2;
	mov.u32 	%r150, _ZZ8traversePiiiiiE5array;
	add.s32 	%r151, %r150, %r149;
	mov.b32 	%r152, -1;
	st.shared.u32 	[%r151], %r152;
	st.shared.u32 	[%r151+4], %r152;
	st.shared.u32 	[%r151+8], %r152;
	st.shared.u32 	[%r151+12], %r152;
	add.s32 	%r495, %r495, 4;
$L__BB1_11:
	setp.eq.s32 	%p9, %r9, 0;
	@%p9 bra 	$L__BB1_14;
	mov.b32 	%r499, 0;
	mov.u32 	%r155, _ZZ8traversePiiiiiE5array;
$L__BB1_13:
	.pragma "nounroll";
	shl.b32 	%r154, %r495, 2;
	add.s32 	%r156, %r155, %r154;
	mov.b32 	%r157, -1;
	st.shared.u32 	[%r156], %r157;
	add.s32 	%r495, %r495, 1;
	add.s32 	%r499, %r499, 1;
	setp.ne.s32 	%p10, %r499, %r9;
	@%p10 bra 	$L__BB1_13;
$L__BB1_14:
	setp.eq.s32 	%p11, %r133, 0;
	@%p11 bra 	$L__BB1_26;
	mul.lo.s32 	%r159, %r133, %r133;
	max.u32 	%r16, %r159, 1;
	and.b32  	%r17, %r16, 13;
	setp.lt.u32 	%p12, %r159, 16;
	mov.b32 	%r501, 0;
	@%p12 bra 	$L__BB1_18;
	and.b32  	%r501, %r16, -16;
	mov.b32 	%r504, 0;
$L__BB1_17:
	.pragma "nounroll";
	shl.b32 	%r161, %r504, 2;
	add.s32 	%r163, %r136, %r161;
	mov.b32 	%r164, 2000;
	st.shared.u32 	[%r163], %r164;
	st.shared.u32 	[%r163+4], %r164;
	st.shared.u32 	[%r163+8], %r164;
	st.shared.u32 	[%r163+12], %r164;
	st.shared.u32 	[%r163+16], %r164;
	st.shared.u32 	[%r163+20], %r164;
	st.shared.u32 	[%r163+24], %r164;
	st.shared.u32 	[%r163+28], %r164;
	st.shared.u32 	[%r163+32], %r164;
	st.shared.u32 	[%r163+36], %r164;
	st.shared.u32 	[%r163+40], %r164;
	st.shared.u32 	[%r163+44], %r164;
	st.shared.u32 	[%r163+48], %r164;
	st.shared.u32 	[%r163+52], %r164;
	st.shared.u32 	[%r163+56], %r164;
	st.shared.u32 	[%r163+60], %r164;
	add.s32 	%r504, %r504, 16;
	setp.eq.s32 	%p13, %r504, %r501;
	@%p13 bra 	$L__BB1_18;
	bra.uni 	$L__BB1_17;
$L__BB1_18:
	setp.eq.s32 	%p14, %r17, 0;
	@%p14 bra 	$L__BB1_26;
	and.b32  	%r22, %r16, 5;
	setp.lt.u32 	%p15, %r17, 8;
	@%p15 bra 	$L__BB1_21;
	shl.b32 	%r165, %r501, 2;
	add.s32 	%r167, %r136, %r165;
	mov.b32 	%r168, 2000;
	st.shared.u32 	[%r167], %r168;
	st.shared.u32 	[%r167+4], %r168;
	st.shared.u32 	[%r167+8], %r168;
	st.shared.u32 	[%r167+12], %r168;
	st.shared.u32 	[%r167+16], %r168;
	st.shared.u32 	[%r167+20], %r168;
	st.shared.u32 	[%r167+24], %r168;
	st.shared.u32 	[%r167+28], %r168;
	add.s32 	%r501, %r501, 8;
$L__BB1_21:
	setp.eq.s32 	%p16, %r22, 0;
	@%p16 bra 	$L__BB1_26;
	setp.lt.u32 	%p17, %r22, 4;
	@%p17 bra 	$L__BB1_24;
	shl.b32 	%r169, %r501, 2;
	add.s32 	%r171, %r136, %r169;
	mov.b32 	%r172, 2000;
	st.shared.u32 	[%r171], %r172;
	st.shared.u32 	[%r171+4], %r172;
	st.shared.u32 	[%r171+8], %r172;
	st.shared.u32 	[%r171+12], %r172;
	add.s32 	%r501, %r501, 4;
$L__BB1_24:
	and.b32  	%r173, %r16, 1;
	setp.eq.b32 	%p18, %r173, 1;
	not.pred 	%p19, %p18;
	@%p19 bra 	$L__BB1_26;
	shl.b32 	%r174, %r501, 2;
	add.s32 	%r176, %r136, %r174;
	mov.b32 	%r177, 2000;
	st.shared.u32 	[%r176], %r177;
$L__BB1_26:
	setp.lt.s32 	%p20, %r134, 1;
	@%p20 bra 	$L__BB1_50;
	and.b32  	%r27, %r134, 15;
	setp.lt.u32 	%p21, %r134, 16;
	mov.b32 	%r505, 0;
	@%p21 bra 	$L__BB1_30;
	and.b32  	%r505, %r134, 2147483632;
	mov.b32 	%r510, 0;
	mov.u32 	%r181, _ZZ8traversePiiiiiE5sizes;
$L__BB1_29:
	.pragma "nounroll";
	shl.b32 	%r180, %r510, 2;
	add.s32 	%r182, %r181, %r180;
	mov.b32 	%r183, 0;
	st.shared.u32 	[%r182], %r183;
	st.shared.u32 	[%r182+4], %r183;
	st.shared.u32 	[%r182+8], %r183;
	st.shared.u32 	[%r182+12], %r183;
	st.shared.u32 	[%r182+16], %r183;
	st.shared.u32 	[%r182+20], %r183;
	st.shared.u32 	[%r182+24], %r183;
	st.shared.u32 	[%r182+28], %r183;
	st.shared.u32 	[%r182+32], %r183;
	st.shared.u32 	[%r182+36], %r183;
	st.shared.u32 	[%r182+40], %r183;
	st.shared.u32 	[%r182+44], %r183;
	st.shared.u32 	[%r182+48], %r183;
	st.shared.u32 	[%r182+52], %r183;
	st.shared.u32 	[%r182+56], %r183;
	st.shared.u32 	[%r182+60], %r183;
	add.s32 	%r510, %r510, 16;
	setp.eq.s32 	%p22, %r510, %r505;
	@%p22 bra 	$L__BB1_30;
	bra.uni 	$L__BB1_29;
$L__BB1_30:
	setp.eq.s32 	%p23, %r27, 0;
	@%p23 bra 	$L__BB1_39;
	and.b32  	%r32, %r134, 7;
	setp.lt.u32 	%p24, %r27, 8;
	@%p24 bra 	$L__BB1_33;
	shl.b32 	%r184, %r505, 2;
	mov.u32 	%r185, _ZZ8traversePiiiiiE5sizes;
	add.s32 	%r186, %r185, %r184;
	mov.b32 	%r187, 0;
	st.shared.u32 	[%r186], %r187;
	st.shared.u32 	[%r186+4], %r187;
	st.shared.u32 	[%r186+8], %r187;
	st.shared.u32 	[%r186+12], %r187;
	st.shared.u32 	[%r186+16], %r187;
	st.shared.u32 	[%r186+20], %r187;
	st.shared.u32 	[%r186+24], %r187;
	st.shared.u32 	[%r186+28], %r187;
	add.s32 	%r505, %r505, 8;
$L__BB1_33:
	setp.eq.s32 	%p25, %r32, 0;
	@%p25 bra 	$L__BB1_39;
	and.b32  	%r35, %r134, 3;
	setp.lt.u32 	%p26, %r32, 4;
	@%p26 bra 	$L__BB1_36;
	shl.b32 	%r188, %r505, 2;
	mov.u32 	%r189, _ZZ8traversePiiiiiE5sizes;
	add.s32 	%r190, %r189, %r188;
	mov.b32 	%r191, 0;
	st.shared.u32 	[%r190], %r191;
	st.shared.u32 	[%r190+4], %r191;
	st.shared.u32 	[%r190+8], %r191;
	st.shared.u32 	[%r190+12], %r191;
	add.s32 	%r505, %r505, 4;
$L__BB1_36:
	setp.eq.s32 	%p27, %r35, 0;
	@%p27 bra 	$L__BB1_39;
	mov.b32 	%r509, 0;
	mov.u32 	%r194, _ZZ8traversePiiiiiE5sizes;
$L__BB1_38:
	.pragma "nounroll";
	shl.b32 	%r193, %r505, 2;
	add.s32 	%r195, %r194, %r193;
	mov.b32 	%r196, 0;
	st.shared.u32 	[%r195], %r196;
	add.s32 	%r505, %r505, 1;
	add.s32 	%r509, %r509, 1;
	setp.ne.s32 	%p28, %r509, %r35;
	@%p28 bra 	$L__BB1_38;
$L__BB1_39:
	shl.b32 	%r198, %r134, 2;
	max.s32 	%r42, %r198, 1;
	and.b32  	%r43, %r42, 13;
	setp.lt.s32 	%p29, %r198, 16;
	mov.b32 	%r512, 0;
	@%p29 bra 	$L__BB1_42;
	and.b32  	%r512, %r42, 2147483632;
	mov.b32 	%r511, 0;
$L__BB1_41:
	.pragma "nounroll";
	shl.b32 	%r200, %r511, 2;
	mov.u32 	%r201, _ZZ8traversePiiiiiE13expandedNodes;
	add.s32 	%r202, %r201, %r200;
	mov.b32 	%r203, -1;
	st.shared.u32 	[%r202], %r203;
	st.shared.u32 	[%r202+4], %r203;
	st.shared.u32 	[%r202+8], %r203;
	st.shared.u32 	[%r202+12], %r203;
	st.shared.u32 	[%r202+16], %r203;
	st.shared.u32 	[%r202+20], %r203;
	st.shared.u32 	[%r202+24], %r203;
	st.shared.u32 	[%r202+28], %r203;
	st.shared.u32 	[%r202+32], %r203;
	st.shared.u32 	[%r202+36], %r203;
	st.shared.u32 	[%r202+40], %r203;
	st.shared.u32 	[%r202+44], %r203;
	st.shared.u32 	[%r202+48], %r203;
	st.shared.u32 	[%r202+52], %r203;
	st.shared.u32 	[%r202+56], %r203;
	st.shared.u32 	[%r202+60], %r203;
	add.s32 	%r511, %r511, 16;
	setp.ne.s32 	%p30, %r511, %r512;
	@%p30 bra 	$L__BB1_41;
$L__BB1_42:
	setp.eq.s32 	%p31, %r43, 0;
	@%p31 bra 	$L__BB1_50;
	and.b32  	%r50, %r42, 5;
	setp.lt.u32 	%p32, %r43, 8;
	@%p32 bra 	$L__BB1_45;
	shl.b32 	%r204, %r512, 2;
	mov.u32 	%r205, _ZZ8traversePiiiiiE13expandedNodes;
	add.s32 	%r206, %r205, %r204;
	mov.b32 	%r207, -1;
	st.shared.u32 	[%r206], %r207;
	st.shared.u32 	[%r206+4], %r207;
	st.shared.u32 	[%r206+8], %r207;
	st.shared.u32 	[%r206+12], %r207;
	st.shared.u32 	[%r206+16], %r207;
	st.shared.u32 	[%r206+20], %r207;
	st.shared.u32 	[%r206+24], %r207;
	st.shared.u32 	[%r206+28], %r207;
	add.s32 	%r512, %r512, 8;
$L__BB1_45:
	setp.eq.s32 	%p33, %r50, 0;
	@%p33 bra 	$L__BB1_50;
	setp.lt.u32 	%p34, %r50, 4;
	@%p34 bra 	$L__BB1_48;
	shl.b32 	%r208, %r512, 2;
	mov.u32 	%r209, _ZZ8traversePiiiiiE13expandedNodes;
	add.s32 	%r210, %r209, %r208;
	mov.b32 	%r211, -1;
	st.shared.u32 	[%r210], %r211;
	st.shared.u32 	[%r210+4], %r211;
	st.shared.u32 	[%r210+8], %r211;
	st.shared.u32 	[%r210+12], %r211;
	add.s32 	%r512, %r512, 4;
$L__BB1_48:
	and.b32  	%r212, %r42, 1;
	setp.eq.b32 	%p35, %r212, 1;
	not.pred 	%p36, %p35;
	@%p36 bra 	$L__BB1_50;
	shl.b32 	%r213, %r512, 2;
	mov.u32 	%r214, _ZZ8traversePiiiiiE13expandedNodes;
	add.s32 	%r215, %r214, %r213;
	mov.b32 	%r216, -1;
	st.shared.u32 	[%r215], %r216;
$L__BB1_50:
	bar.sync 	0;
	st.shared.u32 	[_ZZ8traversePiiiiiE5array], %r131;
	mov.b32 	%r217, 1;
	st.shared.u32 	[_ZZ8traversePiiiiiE5sizes], %r217;
	shl.b32 	%r218, %r131, 2;
	add.s32 	%r220, %r136, %r218;
	mov.b32 	%r221, 0;
	st.shared.u32 	[%r220], %r221;
	setp.lt.s32 	%p37, %r134, 1;
	@%p37 bra 	$L__BB1_125;
	mul.lo.s32 	%r222, %r133, %r1;
	shl.b32 	%r223, %r222, 2;
	mov.u32 	%r224, _ZZ8traversePiiiiiE5array;
	add.s32 	%r55, %r224, %r223;
	add.s32 	%r56, %r133, -1;
	shl.b32 	%r225, %r1, 4;
	mov.u32 	%r226, _ZZ8traversePiiiiiE13expandedNodes;
	add.s32 	%r57, %r226, %r225;
	mul.lo.s32 	%r58, %r133, %r133;
	shl.b32 	%r227, %r134, 2;
	max.s32 	%r59, %r227, 1;
	and.b32  	%r60, %r133, 3;
	and.b32  	%r61, %r134, 15;
	and.b32  	%r62, %r134, 7;
	and.b32  	%r63, %r133, 2147483644;
	shl.b32 	%r228, %r133, 2;
	add.s32 	%r64, %r55, %r228;
	and.b32  	%r65, %r133, 1;
	and.b32  	%r66, %r134, 2147483632;
	and.b32  	%r67, %r134, 3;
	neg.s32 	%r68, %r133;
	add.s32 	%r69, %r55, 8;
	mov.b32 	%r494, 0;
	add.u64 	%rd3, %SP, 0;
	mov.u64 	%rd5, $str;
	mov.u64 	%rd7, $str$3;
	mov.u64 	%rd21, $str$4;
	mov.u32 	%r515, %r494;
	bra.uni 	$L__BB1_53;
$L__BB1_52:
	add.s32 	%r515, %r515, 1;
	setp.eq.s32 	%p119, %r515, %r134;
	@%p119 bra 	$L__BB1_125;
$L__BB1_53:
	mul.lo.s32 	%r230, %r515, %r133;
	shl.b32 	%r231, %r230, 2;
	mov.u32 	%r232, _ZZ8traversePiiiiiE5array;
	add.s32 	%r233, %r232, %r231;
	ld.shared.u32 	%r234, [%r233];
	setp.eq.s32 	%p38, %r234, -1;
	@%p38 bra 	$L__BB1_52;
	ld.shared.u32 	%r72, [%r55];
	setp.eq.s32 	%p39, %r72, -1;
	@%p39 bra 	$L__BB1_124;
	setp.lt.s32 	%p40, %r133, 1;
	@%p40 bra 	$L__BB1_84;
	setp.lt.u32 	%p41, %r133, 4;
	mov.b32 	%r520, 0;
	@%p41 bra 	$L__BB1_71;
	mov.b32 	%r518, 0;
	mov.u32 	%r516, %r69;
	mov.u32 	%r517, %r68;
$L__BB1_58:
	.pragma "nounroll";
	setp.ne.s32 	%p42, %r517, -1;
	@%p42 bra 	$L__BB1_60;
	mov.b32 	%r238, -1;
	st.shared.u32 	[%r64+-4], %r238;
	bra.uni 	$L__BB1_61;
$L__BB1_60:
	ld.shared.u32 	%r237, [%r516+-4];
	st.shared.u32 	[%r516+-8], %r237;
$L__BB1_61:
	add.s32 	%r239, %r518, 1;
	setp.eq.s32 	%p43, %r239, %r56;
	@%p43 bra 	$L__BB1_63;
	ld.shared.u32 	%r240, [%r516];
	st.shared.u32 	[%r516+-4], %r240;
	bra.uni 	$L__BB1_64;
$L__BB1_63:
	mov.b32 	%r241, -1;
	st.shared.u32 	[%r64+-4], %r241;
$L__BB1_64:
	add.s32 	%r242, %r133, -3;
	setp.eq.s32 	%p44, %r518, %r242;
	@%p44 bra 	$L__BB1_66;
	ld.shared.u32 	%r243, [%r516+4];
	st.shared.u32 	[%r516], %r243;
	bra.uni 	$L__BB1_67;
$L__BB1_66:
	mov.b32 	%r244, -1;
	st.shared.u32 	[%r64+-4], %r244;
$L__BB1_67:
	add.s32 	%r245, %r133, -4;
	setp.eq.s32 	%p45, %r518, %r245;
	@%p45 bra 	$L__BB1_69;
	ld.shared.u32 	%r246, [%r516+8];
	st.shared.u32 	[%r516+4], %r246;
	bra.uni 	$L__BB1_70;
$L__BB1_69:
	mov.b32 	%r247, -1;
	st.shared.u32 	[%r64+-4], %r247;
$L__BB1_70:
	add.s32 	%r518, %r518, 4;
	add.s32 	%r517, %r517, 4;
	add.s32 	%r516, %r516, 16;
	setp.ne.s32 	%p46, %r518, %r63;
	mov.u32 	%r520, %r63;
	@%p46 bra 	$L__BB1_58;
$L__BB1_71:
	setp.eq.s32 	%p47, %r60, 0;
	@%p47 bra 	$L__BB1_84;
	setp.eq.s32 	%p48, %r60, 1;
	@%p48 bra 	$L__BB1_80;
	setp.eq.s32 	%p49, %r520, %r56;
	@%p49 bra 	$L__BB1_75;
	shl.b32 	%r248, %r520, 2;
	add.s32 	%r249, %r55, %r248;
	ld.shared.u32 	%r250, [%r249+4];
	st.shared.u32 	[%r249], %r250;
	bra.uni 	$L__BB1_76;
$L__BB1_75:
	mov.b32 	%r251, -1;
	st.shared.u32 	[%r64+-4], %r251;
$L__BB1_76:
	add.s32 	%r80, %r520, 1;
	setp.eq.s32 	%p50, %r80, %r56;
	@%p50 bra 	$L__BB1_78;
	shl.b32 	%r252, %r80, 2;
	add.s32 	%r253, %r55, %r252;
	ld.shared.u32 	%r254, [%r253+4];
	st.shared.u32 	[%r253], %r254;
	bra.uni 	$L__BB1_79;
$L__BB1_78:
	mov.b32 	%r255, -1;
	st.shared.u32 	[%r64+-4], %r255;
$L__BB1_79:
	add.s32 	%r520, %r520, 2;
$L__BB1_80:
	setp.eq.s32 	%p51, %r65, 0;
	@%p51 bra 	$L__BB1_84;
	setp.eq.s32 	%p52, %r520, %r56;
	@%p52 bra 	$L__BB1_83;
	shl.b32 	%r256, %r520, 2;
	add.s32 	%r257, %r55, %r256;
	ld.shared.u32 	%r258, [%r257+4];
	st.shared.u32 	[%r257], %r258;
	bra.uni 	$L__BB1_84;
$L__BB1_83:
	mov.b32 	%r259, -1;
	st.shared.u32 	[%r64+-4], %r259;
$L__BB1_84:
	shl.b32 	%r260, %r1, 2;
	mov.u32 	%r261, _ZZ8traversePiiiiiE5sizes;
	add.s32 	%r262, %r261, %r260;
	ld.shared.u32 	%r263, [%r262];
	add.s32 	%r264, %r263, -1;
	st.shared.u32 	[%r262], %r264;
	setp.eq.s32 	%p53, %r72, %r132;
	@%p53 bra 	$L__BB1_125;
	sub.s32 	%r265, %r72, %r133;
	add.s32 	%r266, %r72, %r133;
	add.s32 	%r267, %r72, -1;
	add.s32 	%r268, %r72, 1;
	rem.s32 	%r269, %r72, %r133;
	setp.eq.s32 	%p54, %r269, 0;
	selp.b32 	%r270, -1, %r267, %p54;
	setp.eq.s32 	%p55, %r269, %r56;
	selp.b32 	%r271, -1, %r268, %p55;
	st.shared.u32 	[%r57], %r265;
	st.shared.u32 	[%r57+4], %r266;
	st.shared.u32 	[%r57+8], %r270;
	st.shared.u32 	[%r57+12], %r271;
	cvta.to.local.u64 	%rd4, %rd3;
	st.local.u32 	[%rd4], %r265;
	cvta.global.u64 	%rd6, %rd5;
	{ // callseq 1, 0
	.param .b64 param0;
	st.param.b64 	[param0], %rd6;
	.param .b64 param1;
	st.param.b64 	[param1], %rd3;
	.param .b32 retval0;
	call.uni (retval0), 
	vprintf, 
	(
	param0, 
	param1
	);
	ld.param.b32 	%r272, [retval0];
	} // callseq 1
	ld.shared.u32 	%r274, [%r57+4];
	st.local.u32 	[%rd4], %r274;
	{ // callseq 2, 0
	.param .b64 param0;
	st.param.b64 	[param0], %rd6;
	.param .b64 param1;
	st.param.b64 	[param1], %rd3;
	.param .b32 retval0;
	call.uni (retval0), 
	vprintf, 
	(
	param0, 
	param1
	);
	ld.param.b32 	%r275, [retval0];
	} // callseq 2
	ld.shared.u32 	%r277, [%r57+8];
	st.local.u32 	[%rd4], %r277;
	{ // callseq 3, 0
	.param .b64 param0;
	st.param.b64 	[param0], %rd6;
	.param .b64 param1;
	st.param.b64 	[param1], %rd3;
	.param .b32 retval0;
	call.uni (retval0), 
	vprintf, 
	(
	param0, 
	param1
	);
	ld.param.b32 	%r278, [retval0];
	} // callseq 3
	ld.shared.u32 	%r280, [%r57+12];
	st.local.u32 	[%rd4], %r280;
	{ // callseq 4, 0
	.param .b64 param0;
	st.param.b64 	[param0], %rd6;
	.param .b64 param1;
	st.param.b64 	[param1], %rd3;
	.param .b32 retval0;
	call.uni (retval0), 
	vprintf, 
	(
	param0, 
	param1
	);
	ld.param.b32 	%r281, [retval0];
	} // callseq 4
	cvta.global.u64 	%rd8, %rd7;
	{ // callseq 5, 0
	.param .b64 param0;
	st.param.b64 	[param0], %rd8;
	.param .b64 param1;
	st.param.b64 	[param1], 0;
	.param .b32 retval0;
	call.uni (retval0), 
	vprintf, 
	(
	param0, 
	param1
	);
	ld.param.b32 	%r283, [retval0];
	} // callseq 5
	shl.b32 	%r285, %r72, 2;
	mov.u32 	%r286, _ZZ8traversePiiiiiE10lowestCost;
	add.s32 	%r83, %r286, %r285;
	ld.shared.u32 	%r521, [%r57];
	setp.lt.s32 	%p56, %r521, 0;
	setp.gt.s32 	%p57, %r521, %r58;
	or.pred  	%p58, %p56, %p57;
	@%p58 bra 	$L__BB1_88;
	mul.wide.u32 	%rd9, %r521, 4;
	add.s64 	%rd10, %rd1, %rd9;
	ld.global.u32 	%r289, [%rd10];
	setp.eq.s32 	%p59, %r289, 0;
	@%p59 bra 	$L__BB1_88;
	ld.shared.u32 	%r85, [%r83];
	shl.b32 	%r290, %r521, 2;
	mov.u32 	%r291, _ZZ8traversePiiiiiE10lowestCost;
	add.s32 	%r86, %r291, %r290;
	ld.shared.u32 	%r292, [%r86];
	setp.lt.s32 	%p60, %r85, %r292;
	@%p60 bra 	$L__BB1_89;
$L__BB1_88:
	mov.b32 	%r521, -1;
	st.shared.u32 	[%r57], %r521;
	bra.uni 	$L__BB1_90;
$L__BB1_89:
	add.s32 	%r293, %r85, 1;
	st.shared.u32 	[%r86], %r293;
	shl.b32 	%r294, %r521, 2;
	mov.u32 	%r295, _ZZ8traversePiiiiiE8prevNode;
	add.s32 	%r296, %r295, %r294;
	st.shared.u32 	[%r296], %r72;
$L__BB1_90:
	ld.shared.u32 	%r298, [%r57+4];
	setp.lt.s32 	%p61, %r298, 0;
	setp.gt.s32 	%p62, %r298, %r58;
	or.pred  	%p63, %p61, %p62;
	@%p63 bra 	$L__BB1_94;
	mul.wide.u32 	%rd11, %r298, 4;
	add.s64 	%rd12, %rd1, %rd11;
	ld.global.u32 	%r300, [%rd12];
	setp.eq.s32 	%p64, %r300, 0;
	@%p64 bra 	$L__BB1_94;
	ld.shared.u32 	%r89, [%r83];
	shl.b32 	%r301, %r298, 2;
	mov.u32 	%r302, _ZZ8traversePiiiiiE10lowestCost;
	add.s32 	%r90, %r302, %r301;
	ld.shared.u32 	%r303, [%r90];
	setp.ge.s32 	%p65, %r89, %r303;
	@%p65 bra 	$L__BB1_94;
	add.s32 	%r304, %r89, 1;
	st.shared.u32 	[%r90], %r304;
	shl.b32 	%r305, %r298, 2;
	mov.u32 	%r306, _ZZ8traversePiiiiiE8prevNode;
	add.s32 	%r307, %r306, %r305;
	st.shared.u32 	[%r307], %r72;
	bra.uni 	$L__BB1_95;
$L__BB1_94:
	mov.b32 	%r308, -1;
	st.shared.u32 	[%r57+4], %r308;
$L__BB1_95:
	ld.shared.u32 	%r309, [%r57+8];
	setp.lt.s32 	%p66, %r309, 0;
	setp.gt.s32 	%p67, %r309, %r58;
	or.pred  	%p68, %p66, %p67;
	@%p68 bra 	$L__BB1_99;
	mul.wide.u32 	%rd13, %r309, 4;
	add.s64 	%rd14, %rd1, %rd13;
	ld.global.u32 	%r311, [%rd14];
	setp.eq.s32 	%p69, %r311, 0;
	@%p69 bra 	$L__BB1_99;
	ld.shared.u32 	%r92, [%r83];
	shl.b32 	%r312, %r309, 2;
	mov.u32 	%r313, _ZZ8traversePiiiiiE10lowestCost;
	add.s32 	%r93, %r313, %r312;
	ld.shared.u32 	%r314, [%r93];
	setp.ge.s32 	%p70, %r92, %r314;
	@%p70 bra 	$L__BB1_99;
	add.s32 	%r315, %r92, 1;
	st.shared.u32 	[%r93], %r315;
	shl.b32 	%r316, %r309, 2;
	mov.u32 	%r317, _ZZ8traversePiiiiiE8prevNode;
	add.s32 	%r318, %r317, %r316;
	st.shared.u32 	[%r318], %r72;
	bra.uni 	$L__BB1_100;
$L__BB1_99:
	mov.b32 	%r319, -1;
	st.shared.u32 	[%r57+8], %r319;
$L__BB1_100:
	ld.shared.u32 	%r320, [%r57+12];
	setp.lt.s32 	%p71, %r320, 0;
	setp.gt.s32 	%p72, %r320, %r58;
	or.pred  	%p73, %p71, %p72;
	@%p73 bra 	$L__BB1_104;
	mul.wide.u32 	%rd15, %r320, 4;
	add.s64 	%rd16, %rd1, %rd15;
	ld.global.u32 	%r322, [%rd16];
	setp.eq.s32 	%p74, %r322, 0;
	@%p74 bra 	$L__BB1_104;
	ld.shared.u32 	%r95, [%r83];
	shl.b32 	%r323, %r320, 2;
	mov.u32 	%r324, _ZZ8traversePiiiiiE10lowestCost;
	add.s32 	%r96, %r324, %r323;
	ld.shared.u32 	%r325, [%r96];
	setp.ge.s32 	%p75, %r95, %r325;
	@%p75 bra 	$L__BB1_104;
	add.s32 	%r326, %r95, 1;
	st.shared.u32 	[%r96], %r326;
	shl.b32 	%r327, %r320, 2;
	mov.u32 	%r328, _ZZ8traversePiiiiiE8prevNode;
	add.s32 	%r329, %r328, %r327;
	st.shared.u32 	[%r329], %r72;
	bra.uni 	$L__BB1_105;
$L__BB1_104:
	mov.b32 	%r330, -1;
	st.shared.u32 	[%r57+12], %r330;
$L__BB1_105:
	setp.ne.s32 	%p76, %r1, 0;
	cvta.to.local.u64 	%rd18, %rd3;
	st.local.u32 	[%rd18], %r521;
	cvta.global.u64 	%rd20, %rd5;
	{ // callseq 6, 0
	.param .b64 param0;
	st.param.b64 	[param0], %rd20;
	.param .b64 param1;
	st.param.b64 	[param1], %rd3;
	.param .b32 retval0;
	call.uni (retval0), 
	vprintf, 
	(
	param0, 
	param1
	);
	ld.param.b32 	%r331, [retval0];
	} // callseq 6
	ld.shared.u32 	%r333, [%r57+4];
	st.local.u32 	[%rd18], %r333;
	{ // callseq 7, 0
	.param .b64 param0;
	st.param.b64 	[param0], %rd20;
	.param .b64 param1;
	st.param.b64 	[param1], %rd3;
	.param .b32 retval0;
	call.uni (retval0), 
	vprintf, 
	(
	param0, 
	param1
	);
	ld.param.b32 	%r334, [retval0];
	} // callseq 7
	ld.shared.u32 	%r336, [%r57+8];
	st.local.u32 	[%rd18], %r336;
	{ // callseq 8, 0
	.param .b64 param0;
	st.param.b64 	[param0], %rd20;
	.param .b64 param1;
	st.param.b64 	[param1], %rd3;
	.param .b32 retval0;
	call.uni (retval0), 
	vprintf, 
	(
	param0, 
	param1
	);
	ld.param.b32 	%r337, [retval0];
	} // callseq 8
	ld.shared.u32 	%r339, [%r57+12];
	st.local.u32 	[%rd18], %r339;
	{ // callseq 9, 0
	.param .b64 param0;
	st.param.b64 	[param0], %rd20;
	.param .b64 param1;
	st.param.b64 	[param1], %rd3;
	.param .b32 retval0;
	call.uni (retval0), 
	vprintf, 
	(
	param0, 
	param1
	);
	ld.param.b32 	%r340, [retval0];
	} // callseq 9
	cvta.global.u64 	%rd22, %rd21;
	{ // callseq 10, 0
	.param .b64 param0;
	st.param.b64 	[param0], %rd22;
	.param .b64 param1;
	st.param.b64 	[param1], 0;
	.param .b32 retval0;
	call.uni (retval0), 
	vprintf, 
	(
	param0, 
	param1
	);
	ld.param.b32 	%r342, [retval0];
	} // callseq 10
	@%p76 bra 	$L__BB1_123;
	mov.b32 	%r522, 0;
$L__BB1_107:
	shl.b32 	%r345, %r522, 2;
	mov.u32 	%r346, _ZZ8traversePiiiiiE13expandedNodes;
	add.s32 	%r347, %r346, %r345;
	ld.shared.u32 	%r98, [%r347];
	setp.eq.s32 	%p77, %r98, -1;
	@%p77 bra 	$L__BB1_122;
	setp.lt.u32 	%p78, %r134, 16;
	mov.b32 	%r538, -100;
	mov.b32 	%r528, 5000;
	mov.b32 	%r531, 0;
	@%p78 bra 	$L__BB1_111;
	mov.b32 	%r538, -100;
	mov.b32 	%r528, 5000;
	mov.b32 	%r523, 0;
$L__BB1_110:
	.pragma "nounroll";
	shl.b32 	%r355, %r523, 2;
	mov.u32 	%r356, _ZZ8traversePiiiiiE5sizes;
	add.s32 	%r357, %r356, %r355;
	ld.shared.u32 	%r358, [%r357];
	setp.lt.s32 	%p79, %r358, %r528;
	selp.b32 	%r359, %r523, %r538, %p79;
	min.s32 	%r360, %r358, %r528;
	add.s32 	%r361, %r523, 1;
	ld.shared.u32 	%r362, [%r357+4];
	setp.lt.s32 	%p80, %r362, %r360;
	selp.b32 	%r363, %r361, %r359, %p80;
	min.s32 	%r364, %r362, %r360;
	add.s32 	%r365, %r523, 2;
	ld.shared.u32 	%r366, [%r357+8];
	setp.lt.s32 	%p81, %r366, %r364;
	selp.b32 	%r367, %r365, %r363, %p81;
	min.s32 	%r368, %r366, %r364;
	add.s32 	%r369, %r523, 3;
	ld.shared.u32 	%r370, [%r357+12];
	setp.lt.s32 	%p82, %r370, %r368;
	selp.b32 	%r371, %r369, %r367, %p82;
	min.s32 	%r372, %r370, %r368;
	add.s32 	%r373, %r523, 4;
	ld.shared.u32 	%r374, [%r357+16];
	setp.lt.s32 	%p83, %r374, %r372;
	selp.b32 	%r375, %r373, %r371, %p83;
	min.s32 	%r376, %r374, %r372;
	add.s32 	%r377, %r523, 5;
	ld.shared.u32 	%r378, [%r357+20];
	setp.lt.s32 	%p84, %r378, %r376;
	selp.b32 	%r379, %r377, %r375, %p84;
	min.s32 	%r380, %r378, %r376;
	add.s32 	%r381, %r523, 6;
	ld.shared.u32 	%r382, [%r357+24];
	setp.lt.s32 	%p85, %r382, %r380;
	selp.b32 	%r383, %r381, %r379, %p85;
	min.s32 	%r384, %r382, %r380;
	add.s32 	%r385, %r523, 7;
	ld.shared.u32 	%r386, [%r357+28];
	setp.lt.s32 	%p86, %r386, %r384;
	selp.b32 	%r387, %r385, %r383, %p86;
	min.s32 	%r388, %r386, %r384;
	add.s32 	%r389, %r523, 8;
	ld.shared.u32 	%r390, [%r357+32];
	setp.lt.s32 	%p87, %r390, %r388;
	selp.b32 	%r391, %r389, %r387, %p87;
	min.s32 	%r392, %r390, %r388;
	add.s32 	%r393, %r523, 9;
	ld.shared.u32 	%r394, [%r357+36];
	setp.lt.s32 	%p88, %r394, %r392;
	selp.b32 	%r395, %r393, %r391, %p88;
	min.s32 	%r396, %r394, %r392;
	add.s32 	%r397, %r523, 10;
	ld.shared.u32 	%r398, [%r357+40];
	setp.lt.s32 	%p89, %r398, %r396;
	selp.b32 	%r399, %r397, %r395, %p89;
	min.s32 	%r400, %r398, %r396;
	add.s32 	%r401, %r523, 11;
	ld.shared.u32 	%r402, [%r357+44];
	setp.lt.s32 	%p90, %r402, %r400;
	selp.b32 	%r403, %r401, %r399, %p90;
	min.s32 	%r404, %r402, %r400;
	add.s32 	%r405, %r523, 12;
	ld.shared.u32 	%r406, [%r357+48];
	setp.lt.s32 	%p91, %r406, %r404;
	selp.b32 	%r407, %r405, %r403, %p91;
	min.s32 	%r408, %r406, %r404;
	add.s32 	%r409, %r523, 13;
	ld.shared.u32 	%r410, [%r357+52];
	setp.lt.s32 	%p92, %r410, %r408;
	selp.b32 	%r411, %r409, %r407, %p92;
	min.s32 	%r412, %r410, %r408;
	add.s32 	%r413, %r523, 14;
	ld.shared.u32 	%r414, [%r357+56];
	setp.lt.s32 	%p93, %r414, %r412;
	selp.b32 	%r415, %r413, %r411, %p93;
	min.s32 	%r416, %r414, %r412;
	add.s32 	%r417, %r523, 15;
	ld.shared.u32 	%r418, [%r357+60];
	setp.lt.s32 	%p94, %r418, %r416;
	selp.b32 	%r538, %r417, %r415, %p94;
	min.s32 	%r528, %r418, %r416;
	add.s32 	%r523, %r523, 16;
	setp.ne.s32 	%p95, %r523, %r66;
	mov.u32 	%r531, %r66;
	@%p95 bra 	$L__BB1_110;
$L__BB1_111:
	setp.eq.s32 	%p96, %r61, 0;
	@%p96 bra 	$L__BB1_121;
	add.s32 	%r420, %r61, -1;
	setp.lt.u32 	%p97, %r420, 7;
	@%p97 bra 	$L__BB1_114;
	shl.b32 	%r421, %r531, 2;
	mov.u32 	%r422, _ZZ8traversePiiiiiE5sizes;
	add.s32 	%r423, %r422, %r421;
	ld.shared.u32 	%r424, [%r423];
	setp.lt.s32 	%p98, %r424, %r528;
	selp.b32 	%r425, %r531, %r538, %p98;
	min.s32 	%r426, %r424, %r528;
	add.s32 	%r427, %r531, 1;
	ld.shared.u32 	%r428, [%r423+4];
	setp.lt.s32 	%p99, %r428, %r426;
	selp.b32 	%r429, %r427, %r425, %p99;
	min.s32 	%r430, %r428, %r426;
	add.s32 	%r431, %r531, 2;
	ld.shared.u32 	%r432, [%r423+8];
	setp.lt.s32 	%p100, %r432, %r430;
	selp.b32 	%r433, %r431, %r429, %p100;
	min.s32 	%r434, %r432, %r430;
	add.s32 	%r435, %r531, 3;
	ld.shared.u32 	%r436, [%r423+12];
	setp.lt.s32 	%p101, %r436, %r434;
	selp.b32 	%r437, %r435, %r433, %p101;
	min.s32 	%r438, %r436, %r434;
	add.s32 	%r439, %r531, 4;
	ld.shared.u32 	%r440, [%r423+16];
	setp.lt.s32 	%p102, %r440, %r438;
	selp.b32 	%r441, %r439, %r437, %p102;
	min.s32 	%r442, %r440, %r438;
	add.s32 	%r443, %r531, 5;
	ld.shared.u32 	%r444, [%r423+20];
	setp.lt.s32 	%p103, %r444, %r442;
	selp.b32 	%r445, %r443, %r441, %p103;
	min.s32 	%r446, %r444, %r442;
	add.s32 	%r447, %r531, 6;
	ld.shared.u32 	%r448, [%r423+24];
	setp.lt.s32 	%p104, %r448, %r446;
	selp.b32 	%r449, %r447, %r445, %p104;
	min.s32 	%r450, %r448, %r446;
	add.s32 	%r451, %r531, 7;
	ld.shared.u32 	%r452, [%r423+28];
	setp.lt.s32 	%p105, %r452, %r450;
	selp.b32 	%r538, %r451, %r449, %p105;
	min.s32 	%r528, %r452, %r450;
	add.s32 	%r531, %r531, 8;
$L__BB1_114:
	setp.eq.s32 	%p106, %r62, 0;
	@%p106 bra 	$L__BB1_121;
	add.s32 	%r454, %r62, -1;
	setp.lt.u32 	%p107, %r454, 3;
	@%p107 bra 	$L__BB1_117;
	shl.b32 	%r455, %r531, 2;
	mov.u32 	%r456, _ZZ8traversePiiiiiE5sizes;
	add.s32 	%r457, %r456, %r455;
	ld.shared.u32 	%r458, [%r457];
	setp.lt.s32 	%p108, %r458, %r528;
	selp.b32 	%r459, %r531, %r538, %p108;
	min.s32 	%r460, %r458, %r528;
	add.s32 	%r461, %r531, 1;
	ld.shared.u32 	%r462, [%r457+4];
	setp.lt.s32 	%p109, %r462, %r460;
	selp.b32 	%r463, %r461, %r459, %p109;
	min.s32 	%r464, %r462, %r460;
	add.s32 	%r465, %r531, 2;
	ld.shared.u32 	%r466, [%r457+8];
	setp.lt.s32 	%p110, %r466, %r464;
	selp.b32 	%r467, %r465, %r463, %p110;
	min.s32 	%r468, %r466, %r464;
	add.s32 	%r469, %r531, 3;
	ld.shared.u32 	%r470, [%r457+12];
	setp.lt.s32 	%p111, %r470, %r468;
	selp.b32 	%r538, %r469, %r467, %p111;
	min.s32 	%r528, %r470, %r468;
	add.s32 	%r531, %r531, 4;
$L__BB1_117:
	setp.eq.s32 	%p112, %r67, 0;
	@%p112 bra 	$L__BB1_121;
	setp.eq.s32 	%p113, %r67, 1;
	shl.b32 	%r471, %r531, 2;
	mov.u32 	%r472, _ZZ8traversePiiiiiE5sizes;
	add.s32 	%r123, %r472, %r471;
	ld.shared.u32 	%r473, [%r123];
	setp.lt.s32 	%p114, %r473, %r528;
	selp.b32 	%r538, %r531, %r538, %p114;
	min.s32 	%r125, %r473, %r528;
	@%p113 bra 	$L__BB1_121;
	setp.eq.s32 	%p115, %r67, 2;
	add.s32 	%r474, %r531, 1;
	ld.shared.u32 	%r475, [%r123+4];
	setp.lt.s32 	%p116, %r475, %r125;
	selp.b32 	%r538, %r474, %r538, %p116;
	min.s32 	%r127, %r475, %r125;
	@%p115 bra 	$L__BB1_121;
	add.s32 	%r476, %r531, 2;
	ld.shared.u32 	%r477, [%r123+8];
	setp.lt.s32 	%p117, %r477, %r127;
	selp.b32 	%r538, %r476, %r538, %p117;
$L__BB1_121:
	shl.b32 	%r478, %r538, 2;
	mov.u32 	%r479, _ZZ8traversePiiiiiE5sizes;
	add.s32 	%r480, %r479, %r478;
	ld.shared.u32 	%r481, [%r480];
	mad.lo.s32 	%r482, %r538, %r133, %r481;
	shl.b32 	%r483, %r482, 2;
	mov.u32 	%r484, _ZZ8traversePiiiiiE5array;
	add.s32 	%r485, %r484, %r483;
	st.shared.u32 	[%r485], %r98;
	add.s32 	%r486, %r481, 1;
	st.shared.u32 	[%r480], %r486;
$L__BB1_122:
	add.s32 	%r522, %r522, 1;
	setp.ne.s32 	%p118, %r522, %r59;
	@%p118 bra 	$L__BB1_107;
$L__BB1_123:
	bar.sync 	0;
$L__BB1_124:
	bar.sync 	0;
	mov.u32 	%r515, %r494;
	bra.uni 	$L__BB1_53;
$L__BB1_125:
	setp.ne.s32 	%p120, %r1, 0;
	@%p120 bra 	$L__BB1_127;
	shl.b32 	%r487, %r132, 2;
	mov.u32 	%r488, _ZZ8traversePiiiiiE8prevNode;
	add.s32 	%r489, %r488, %r487;
	ld.shared.u32 	%r490, [%r489];
	add.u64 	%rd23, %SP, 0;
	add.u64 	%rd24, %SPL, 0;
	st.local.u32 	[%rd24], %r490;
	mov.u64 	%rd25, $str$5;
	cvta.global.u64 	%rd26, %rd25;
	{ // callseq 11, 0
	.param .b64 param0;
	st.param.b64 	[param0], %rd26;
	.param .b64 param1;
	st.param.b64 	[param1], %rd23;
	.param .b32 retval0;
	call.uni (retval0), 
	vprintf, 
	(
	param0, 
	param1
	);
	ld.param.b32 	%r491, [retval0];
	} // callseq 11
$L__BB1_127:
	ret;

}
	// .globl	_Z4testv
.visible .entry _Z4testv()
{
	.local .align 8 .b8 	__local_depot2[8];
	.reg .b64 	%SP;
	.reg .b64 	%SPL;
	.reg .b32 	%r<4>;
	.reg .b64 	%rd<5>;

	mov.u64 	%SPL, __local_depot2;
	cvta.local.u64 	%SP, %SPL;
	add.u64 	%rd1, %SP, 0;
	add.u64 	%rd2, %SPL, 0;
	mov.u32 	%r1, %tid.x;
	st.local.u32 	[%rd2], %r1;
	mov.u64 	%rd3, $str$6;
	cvta.global.u64 	%rd4, %rd3;
	{ // callseq 12, 0
	.param .b64 param0;
	st.param.b64 	[param0], %rd4;
	.param .b64 param1;
	st.param.b64 	[param1], %rd1;
	.param .b32 retval0;
	call.uni (retval0), 
	vprintf, 
	(
	param0, 
	param1
	);
	ld.param.b32 	%r2, [retval0];
	} // callseq 12
	ret;

}


// ===== COMPILED SASS (sm_100) =====

	.target	sm_100

	.elftype	@"ET_EXEC"


//--------------------- .note.nv.tkinfo           --------------------------
	.section	.note.nv.tkinfo,"",@"SHT_NOTE"
	.sectionflags	@"SHF_NOTE_NV_TKINFO"
	.tkinfo
        /*0018*/ 	.word	0x00000002
        /*0030*/ 	.string	""
        /*0030*/ 	.string	"ptxas"
        /*0030*/ 	.string	"Cuda compilation tools, release 13.0, V13.0.88"
        /*0030*/ 	.string	"Build cuda_13.0.r13.0/compiler.36424714_0"
        /*0030*/ 	.string	"-arch sm_100 -m 64 "



//--------------------- .note.nv.cuinfo           --------------------------
	.section	.note.nv.cuinfo,"",@"SHT_NOTE"
	.sectionflags	@"SHF_NOTE_NV_CUINFO"
        /*0018*/ 	.short	0x0002
        /*001a*/ 	.short	0x0064
        /*001c*/ 	.short	0x0082
	.zero		2


//--------------------- .nv.info                  --------------------------
	.section	.nv.info,"",@"SHT_CUDA_INFO"
	.align	4


	//----- nvinfo : EIATTR_REGCOUNT
	.align		4
        /*0000*/ 	.byte	0x04, 0x2f
        /*0002*/ 	.short	(.L_7 - .L_6)
	.align		4
.L_6:
        /*0004*/ 	.word	index@(_Z6warmupv)
        /*0008*/ 	.word	0x00000018


	//----- nvinfo : EIATTR_FRAME_SIZE
	.align		4
.L_7:
        /*000c*/ 	.byte	0x04, 0x11
        /*000e*/ 	.short	(.L_9 - .L_8)
	.align		4
.L_8:
        /*0010*/ 	.word	index@(_Z6warmupv)
        /*0014*/ 	.word	0x00000000


	//----- nvinfo : EIATTR_REGCOUNT
	.align		4
.L_9:
        /*0018*/ 	.byte	0x04, 0x2f
        /*001a*/ 	.short	(.L_11 - .L_10)
	.align		4
.L_10:
        /*001c*/ 	.word	index@(_Z8traversePiiiii)
        /*0020*/ 	.word	0x0000001d


	//----- nvinfo : EIATTR_FRAME_SIZE
	.align		4
.L_11:
        /*0024*/ 	.byte	0x04, 0x11
        /*0026*/ 	.short	(.L_13 - .L_12)
	.align		4
.L_12:
        /*0028*/ 	.word	index@(_Z8traversePiiiii)
        /*002c*/ 	.word	0x00000008


	//----- nvinfo : EIATTR_REGCOUNT
	.align		4
.L_13:
        /*0030*/ 	.byte	0x04, 0x2f
        /*0032*/ 	.short	(.L_15 - .L_14)
	.align		4
.L_14:
        /*0034*/ 	.word	index@(_Z4testv)
        /*0038*/ 	.word	0x00000018


	//----- nvinfo : EIATTR_FRAME_SIZE
	.align		4
.L_15:
        /*003c*/ 	.byte	0x04, 0x11
        /*003e*/ 	.short	(.L_17 - .L_16)
	.align		4
.L_16:
        /*0040*/ 	.word	index@(_Z4testv)
        /*0044*/ 	.word	0x00000008


	//----- nvinfo : EIATTR_MIN_STACK_SIZE
	.align		4
.L_17:
        /*0048*/ 	.byte	0x04, 0x12
        /*004a*/ 	.short	(.L_19 - .L_18)
	.align		4
.L_18:
        /*004c*/ 	.word	index@(_Z4testv)
        /*0050*/ 	.word	0x00000008


	//----- nvinfo : EIATTR_MIN_STACK_SIZE
	.align		4
.L_19:
        /*0054*/ 	.byte	0x04, 0x12
        /*0056*/ 	.short	(.L_21 - .L_20)
	.align		4
.L_20:
        /*0058*/ 	.word	index@(_Z8traversePiiiii)
        /*005c*/ 	.word	0x00000008


	//----- nvinfo : EIATTR_MIN_STACK_SIZE
	.align		4
.L_21:
        /*0060*/ 	.byte	0x04, 0x12
        /*0062*/ 	.short	(.L_23 - .L_22)
	.align		4
.L_22:
        /*0064*/ 	.word	index@(_Z6warmupv)
        /*0068*/ 	.word	0x00000000
.L_23:


//--------------------- .nv.compat                --------------------------
	.section	.nv.compat,"",@"SHT_CUDA_COMPAT_INFO"
	.align	4
        /*0000*/ 	.byte	0x02, 0x09, 0x00, 0x00, 0x02, 0x02, 0x01, 0x00, 0x02, 0x05, 0x05, 0x00, 0x03, 0x07, 0x01, 0x01
        /*0010*/ 	.byte	0x02, 0x03, 0x00, 0x00, 0x02, 0x06, 0x01, 0x00, 0x04, 0x0b, 0x08, 0x00, 0x09, 0x00, 0x00, 0x00
        /*0020*/ 	.byte	0x00, 0x00, 0x00, 0x00


//--------------------- .nv.info._Z4testv         --------------------------
	.section	.nv.info._Z4testv,"",@"SHT_CUDA_INFO"
	.sectionflags	@""
	.align	4


	//----- nvinfo : EIATTR_CUDA_API_VERSION
	.align		4
        /*0000*/ 	.byte	0x04, 0x37
        /*0002*/ 	.short	(.L_25 - .L_24)
.L_24:
        /*0004*/ 	.word	0x00000082


	//----- nvinfo : EIATTR_SPARSE_MMA_MASK
	.align		4
.L_25:
        /*0008*/ 	.byte	0x03, 0x50
        /*000a*/ 	.short	0x0000


	//----- nvinfo : EIATTR_MAXREG_COUNT
	.align		4
        /*000c*/ 	.byte	0x03, 0x1b
        /*000e*/ 	.short	0x00ff


	//----- nvinfo : EIATTR_EXTERNS
	.align		4
        /*0010*/ 	.byte	0x04, 0x0f
        /*0012*/ 	.short	(.L_27 - .L_26)


	//   ....[0]....
	.align		4
.L_26:
        /*0014*/ 	.word	index@(vprintf)


	//----- nvinfo : EIATTR_MERCURY_ISA_VERSION
	.align		4
.L_27:
        /*0018*/ 	.byte	0x03, 0x5f
        /*001a*/ 	.short	0x0101


	//----- nvinfo : EIATTR_VRC_CTA_INIT_COUNT
	.align		4
        /*001c*/ 	.byte	0x02, 0x4a
	.zero		1
	.zero		1


	//----- nvinfo : EIATTR_SYSCALL_OFFSETS
	.align		4
        /*0020*/ 	.byte	0x04, 0x46
        /*0022*/ 	.short	(.L_29 - .L_28)


	//   ....[0]....
.L_28:
        /*0024*/ 	.word	0x000000e0


	//----- nvinfo : EIATTR_EXIT_INSTR_OFFSETS
	.align		4
.L_29:
        /*0028*/ 	.byte	0x04, 0x1c
        /*002a*/ 	.short	(.L_31 - .L_30)


	//   ....[0]....
.L_30:
        /*002c*/ 	.word	0x000000f0


	//----- nvinfo : EIATTR_SW_WAR
	.align		4
.L_31:
        /*0030*/ 	.byte	0x04, 0x36
        /*0032*/ 	.short	(.L_33 - .L_32)
.L_32:
        /*0034*/ 	.word	0x00000008
.L_33:


//--------------------- .nv.info._Z8traversePiiiii --------------------------
	.section	.nv.info._Z8traversePiiiii,"",@"SHT_CUDA_INFO"
	.sectionflags	@""
	.align	4


	//----- nvinfo : EIATTR_CUDA_API_VERSION
	.align		4
        /*0000*/ 	.byte	0x04, 0x37
        /*0002*/ 	.short	(.L_35 - .L_34)
.L_34:
        /*0004*/ 	.word	0x00000082


	//----- nvinfo : EIATTR_KPARAM_INFO
	.align		4
.L_35:
        /*0008*/ 	.byte	0x04, 0x17
        /*000a*/ 	.short	(.L_37 - .L_36)
.L_36:
        /*000c*/ 	.word	0x00000000
        /*0010*/ 	.short	0x0004
        /*0012*/ 	.short	0x0014
        /*0014*/ 	.byte	0x00, 0xf0, 0x11, 0x00


	//----- nvinfo : EIATTR_KPARAM_INFO
	.align		4
.L_37:
        /*0018*/ 	.byte	0x04, 0x17
        /*001a*/ 	.short	(.L_39 - .L_38)
.L_38:
        /*001c*/ 	.word	0x00000000
        /*0020*/ 	.short	0x0003
        /*0022*/ 	.short	0x0010
        /*0024*/ 	.byte	0x00, 0xf0, 0x11, 0x00


	//----- nvinfo : EIATTR_KPARAM_INFO
	.align		4
.L_39:
        /*0028*/ 	.byte	0x04, 0x17
        /*002a*/ 	.short	(.L_41 - .L_40)
.L_40:
        /*002c*/ 	.word	0x00000000
        /*0030*/ 	.short	0x0002
        /*0032*/ 	.short	0x000c
        /*0034*/ 	.byte	0x00, 0xf0, 0x11, 0x00


	//----- nvinfo : EIATTR_KPARAM_INFO
	.align		4
.L_41:
        /*0038*/ 	.byte	0x04, 0x17
        /*003a*/ 	.short	(.L_43 - .L_42)
.L_42:
        /*003c*/ 	.word	0x00000000
        /*0040*/ 	.short	0x0001
        /*0042*/ 	.short	0x0008
        /*0044*/ 	.byte	0x00, 0xf0, 0x11, 0x00


	//----- nvinfo : EIATTR_KPARAM_INFO
	.align		4
.L_43:
        /*0048*/ 	.byte	0x04, 0x17
        /*004a*/ 	.short	(.L_45 - .L_44)
.L_44:
        /*004c*/ 	.word	0x00000000
        /*0050*/ 	.short	0x0000
        /*0052*/ 	.short	0x0000
        /*0054*/ 	.byte	0x00, 0xf5, 0x21, 0x00


	//----- nvinfo : EIATTR_SPARSE_MMA_MASK
	.align		4
.L_45:
        /*0058*/ 	.byte	0x03, 0x50
        /*005a*/ 	.short	0x0000


	//----- nvinfo : EIATTR_MAXREG_COUNT
	.align		4
        /*005c*/ 	.byte	0x03, 0x1b
        /*005e*/ 	.short	0x00ff


	//----- nvinfo : EIATTR_NUM_BARRIERS
	.align		4
        /*0060*/ 	.byte	0x02, 0x4c
        /*0062*/ 	.byte	0x01
	.zero		1


	//----- nvinfo : EIATTR_EXTERNS
	.align		4
        /*0064*/ 	.byte	0x04, 0x0f
        /*0066*/ 	.short	(.L_47 - .L_46)


	//   ....[0]....
	.align		4
.L_46:
        /*0068*/ 	.word	index@(vprintf)


	//----- nvinfo : EIATTR_MERCURY_ISA_VERSION
	.align		4
.L_47:
        /*006c*/ 	.byte	0x03, 0x5f
        /*006e*/ 	.short	0x0101


	//----- nvinfo : EIATTR_VRC_CTA_INIT_COUNT
	.align		4
        /*0070*/ 	.byte	0x02, 0x4a
	.zero		1
	.zero		1


	//----- nvinfo : EIATTR_SYSCALL_OFFSETS
	.align		4
        /*0074*/ 	.byte	0x04, 0x46
        /*0076*/ 	.short	(.L_49 - .L_48)


	//   ....[0]....
.L_48:
        /*0078*/ 	.word	0x00001c10


	//   ....[1]....
        /*007c*/ 	.word	0x00001ce0


	//   ....[2]....
        /*0080*/ 	.word	0x00001d80


	//   ....[3]....
        /*0084*/ 	.word	0x00001e20


	//   ....[4]....
        /*0088*/ 	.word	0x00001e90


	//   ....[5]....
        /*008c*/ 	.word	0x00002670


	//   ....[6]....
        /*0090*/ 	.word	0x00002740


	//   ....[7]....
        /*0094*/ 	.word	0x000027e0


	//   ....[8]....
        /*0098*/ 	.word	0x00002880


	//   ....[9]....
        /*009c*/ 	.word	0x000028f0


	//   ....[10]....
        /*00a0*/ 	.word	0x00003600


	//----- nvinfo : EIATTR_EXIT_INSTR_OFFSETS
	.align		4
.L_49:
        /*00a4*/ 	.byte	0x04, 0x1c
        /*00a6*/ 	.short	(.L_51 - .L_50)


	//   ....[0]....
.L_50:
        /*00a8*/ 	.word	0x00003520


	//   ....[1]....
        /*00ac*/ 	.word	0x00003610


	//----- nvinfo : EIATTR_CRS_STACK_SIZE
	.align		4
.L_51:
        /*00b0*/ 	.byte	0x04, 0x1e
        /*00b2*/ 	.short	(.L_53 - .L_52)
.L_52:
        /*00b4*/ 	.word	0x00000000


	//----- nvinfo : EIATTR_CBANK_PARAM_SIZE
	.align		4
.L_53:
        /*00b8*/ 	.byte	0x03, 0x19
        /*00ba*/ 	.short	0x0018


	//----- nvinfo : EIATTR_PARAM_CBANK
	.align		4
        /*00bc*/ 	.byte	0x04, 0x0a
        /*00be*/ 	.short	(.L_55 - .L_54)
	.align		4
.L_54:
        /*00c0*/ 	.word	index@(.nv.constant0._Z8traversePiiiii)
        /*00c4*/ 	.short	0x0380
        /*00c6*/ 	.short	0x0018


	//----- nvinfo : EIATTR_SW_WAR
	.align		4
.L_55:
        /*00c8*/ 	.byte	0x04, 0x36
        /*00ca*/ 	.short	(.L_57 - .L_56)
.L_56:
        /*00cc*/ 	.word	0x00000008
.L_57:


//--------------------- .nv.info._Z6warmupv       --------------------------
	.section	.nv.info._Z6warmupv,"",@"SHT_CUDA_INFO"
	.sectionflags	@""
	.align	4


	//----- nvinfo : EIATTR_CUDA_API_VERSION
	.align		4
        /*0000*/ 	.byte	0x04, 0x37
        /*0002*/ 	.short	(.L_59 - .L_58)
.L_58:
        /*0004*/ 	.word	0x00000082


	//----- nvinfo : EIATTR_SPARSE_MMA_MASK
	.align		4
.L_59:
        /*0008*/ 	.byte	0x03, 0x50
        /*000a*/ 	.short	0x0000


	//----- nvinfo : EIATTR_MAXREG_COUNT
	.align		4
        /*000c*/ 	.byte	0x03, 0x1b
        /*000e*/ 	.short	0x00ff


	//----- nvinfo : EIATTR_EXTERNS
	.align		4
        /*0010*/ 	.byte	0x04, 0x0f
        /*0012*/ 	.short	(.L_61 - .L_60)


	//   ....[0]....
	.align		4
.L_60:
        /*0014*/ 	.word	index@(vprintf)


	//----- nvinfo : EIATTR_MERCURY_ISA_VERSION
	.align		4
.L_61:
        /*0018*/ 	.byte	0x03, 0x5f
        /*001a*/ 	.short	0x0101


	//----- nvinfo : EIATTR_VRC_CTA_INIT_COUNT
	.align		4
        /*001c*/ 	.byte	0x02, 0x4a
	.zero		1
	.zero		1


	//----- nvinfo : EIATTR_SYSCALL_OFFSETS
	.align		4
        /*0020*/ 	.byte	0x04, 0x46
        /*0022*/ 	.short	(.L_63 - .L_62)


	//   ....[0]....
.L_62:
        /*0024*/ 	.word	0x00000080


	//----- nvinfo : EIATTR_EXIT_INSTR_OFFSETS
	.align		4
.L_63:
        /*0028*/ 	.byte	0x04, 0x1c
        /*002a*/ 	.short	(.L_65 - .L_64)


	//   ....[0]....
.L_64:
        /*002c*/ 	.word	0x00000090


	//----- nvinfo : EIATTR_SW_WAR
	.align		4
.L_65:
        /*0030*/ 	.byte	0x04, 0x36
        /*0032*/ 	.short	(.L_67 - .L_66)
.L_66:
        /*0034*/ 	.word	0x00000008
.L_67:


//--------------------- .nv.callgraph             --------------------------
	.section	.nv.callgraph,"",@"SHT_CUDA_CALLGRAPH"
	.align	4
	.sectionentsize	8
	.align		4
        /*0000*/ 	.word	0x00000000
	.align		4
        /*0004*/ 	.word	0xffffffff
	.align		4
        /*0008*/ 	.word	index@(_Z4testv)
	.align		4
        /*000c*/ 	.word	index@(vprintf)
	.align		4
        /*0010*/ 	.word	index@(_Z8traversePiiiii)
	.align		4
        /*0014*/ 	.word	index@(vprintf)
	.align		4
        /*0018*/ 	.word	index@(_Z6warmupv)
	.align		4
        /*001c*/ 	.word	index@(vprintf)
	.align		4
        /*0020*/ 	.word	0x00000000
	.align		4
        /*0024*/ 	.word	0xfffffffe
	.align		4
        /*0028*/ 	.word	0x00000000
	.align		4
        /*002c*/ 	.word	0xfffffffd
	.align		4
        /*0030*/ 	.word	0x00000000
	.align		4
        /*0034*/ 	.word	0xfffffffc


//--------------------- .nv.constant4             --------------------------
	.section	.nv.constant4,"a",@progbits
	.align	8
	.align		8
.nv.constant4:
        /*0000*/ 	.dword	vprintf
	.align		8
        /*0008*/ 	.dword	$str
	.align		8
        /*0010*/ 	.dword	$str$2
	.align		8
        /*0018*/ 	.dword	$str$3
	.align		8
        /*0020*/ 	.dword	$str$4
	.align		8
        /*0028*/ 	.dword	$str$5
	.align		8
        /*0030*/ 	.dword	$str$6


//--------------------- .text._Z4testv            --------------------------
	.section	.text._Z4testv,"ax",@progbits
	.align	128
        .global         _Z4testv
        .type           _Z4testv,@function
        .size           _Z4testv,(.L_x_74 - _Z4testv)
        .other          _Z4testv,@"STO_CUDA_ENTRY STV_DEFAULT"
_Z4testv:
.text._Z4testv:
[----:B------:R-:W0:Y:S01]  /*0000*/  LDC R1, c[0x0][0x37c] ;  /* 0x0000df00ff017b82 */ /* 0x000e220000000800 */
[----:B------:R-:W1:Y:S01]  /*0010*/  S2R R8, SR_TID.X ;  /* 0x0000000000087919 */ /* 0x000e620000002100 */
[----:B0-----:R-:W-:Y:S01]  /*0020*/  VIADD R1, R1, 0xfffffff8 ;  /* 0xfffffff801017836 */ /* 0x001fe20000000000 */
[----:B------:R-:W-:Y:S01]  /*0030*/  MOV R0, 0x0 ;  /* 0x0000000000007802 */ /* 0x000fe20000000f00 */
[----:B------:R-:W0:Y:S04]  /*0040*/  LDCU UR4, c[0x0][0x2f8] ;  /* 0x00005f00ff0477ac */ /* 0x000e280008000800 */
[----:B------:R2:W3:Y:S01]  /*0050*/  LDC.64 R2, c[0x4][R0] ;  /* 0x0100000000027b82 */ /* 0x0004e20000000a00 */
[----:B------:R-:W4:Y:S01]  /*0060*/  LDCU.64 UR6, c[0x4][0x30] ;  /* 0x01000600ff0677ac */ /* 0x000f220008000a00 */
[----:B------:R-:W5:Y:S01]  /*0070*/  LDCU UR5, c[0x0][0x2fc] ;  /* 0x00005f80ff0577ac */ /* 0x000f620008000800 */
[----:B0-----:R-:W-:Y:S01]  /*0080*/  IADD3 R6, P0, PT, R1, UR4, RZ ;  /* 0x0000000401067c10 */ /* 0x001fe2000ff1e0ff */
[----:B----4-:R-:W-:Y:S01]  /*0090*/  IMAD.U32 R4, RZ, RZ, UR6 ;  /* 0x00000006ff047e24 */ /* 0x010fe2000f8e00ff */
[----:B------:R-:W-:-:S03]  /*00a0*/  MOV R5, UR7 ;  /* 0x0000000700057c02 */ /* 0x000fc60008000f00 */
[----:B-----5:R-:W-:Y:S01]  /*00b0*/  IMAD.X R7, RZ, RZ, UR5, P0 ;  /* 0x00000005ff077e24 */ /* 0x020fe200080e06ff */
[----:B-1----:R2:W-:Y:S07]  /*00c0*/  STL [R1], R8 ;  /* 0x0000000801007387 */ /* 0x0025ee0000100800 */
[----:B------:R-:W-:-:S07]  /*00d0*/  LEPC R20, `(.L_x_0) ;  /* 0x000000001014794e */ /* 0x000fce0000000000 */
[----:B--23--:R-:W-:Y:S05]  /*00e0*/  CALL.ABS.NOINC R2 ;  /* 0x0000000002007343 */ /* 0x00cfea0003c00000 */
.L_x_0:
[----:B------:R-:W-:Y:S05]  /*00f0*/  EXIT ;  /* 0x000000000000794d */ /* 0x000fea0003800000 */
.L_x_1:
[----:B------:R-:W-:-:S00]  /*0100*/  BRA `(.L_x_1) ;  /* 0xfffffffc00fc7947 */ /* 0x000fc0000383ffff */
[----:B------:R-:W-:-:S00]  /*0110*/  NOP ;  /* 0x0000000000007918 */ /* 0x000fc00000000000 */
        /* <DEDUP_REMOVED lines=14> */
.L_x_74:


//--------------------- .text._Z8traversePiiiii   --------------------------
	.section	.text._Z8traversePiiiii,"ax",@progbits
	.align	128
        .global         _Z8traversePiiiii
        .type           _Z8traversePiiiii,@function
        .size           _Z8traversePiiiii,(.L_x_75 - _Z8traversePiiiii)
        .other          _Z8traversePiiiii,@"STO_CUDA_ENTRY STV_DEFAULT"
_Z8traversePiiiii:
.text._Z8traversePiiiii:
[----:B------:R-:W0:Y:S08]  /*0000*/  LDC R1, c[0x0][0x37c] ;  /* 0x0000df00ff017b82 */ /* 0x000e300000000800 */
[----:B------:R-:W1:Y:S01]  /*0010*/  S2UR UR5, SR_CgaCtaId ;  /* 0x00000000000579c3 */ /* 0x000e620000008800 */
[----:B------:R-:W2:Y:S01]  /*0020*/  S2R R2, SR_TID.X ;  /* 0x0000000000027919 */ /* 0x000ea20000002100 */
[----:B------:R-:W-:Y:S01]  /*0030*/  UMOV UR4, 0x400 ;  /* 0x0000040000047882 */ /* 0x000fe20000000000 */
[----:B0-----:R-:W-:Y:S01]  /*0040*/  VIADD R1, R1, 0xfffffff8 ;  /* 0xfffffff801017836 */ /* 0x001fe20000000000 */
[----:B------:R-:W0:Y:S01]  /*0050*/  LDCU UR38, c[0x0][0x2f8] ;  /* 0x00005f00ff2677ac */ /* 0x000e220008000800 */
[----:B------:R-:W-:Y:S01]  /*0060*/  IMAD.U32 R3, RZ, RZ, UR4 ;  /* 0x00000004ff037e24 */ /* 0x000fe2000f8e00ff */
[----:B------:R-:W-:Y:S02]  /*0070*/  BSSY.RECONVERGENT B0, `(.L_x_2) ;  /* 0x000010a000007945 */ /* 0x000fe40003800200 */
[----:B------:R-:W3:Y:S01]  /*0080*/  LDC R7, c[0x0][0x38c] ;  /* 0x0000e300ff077b82 */ /* 0x000ee20000000800 */
[----:B------:R-:W-:Y:S01]  /*0090*/  VIADD R5, R3, 0x90 ;  /* 0x0000009003057836 */ /* 0x000fe20000000000 */
[----:B------:R-:W4:Y:S01]  /*00a0*/  LDCU UR39, c[0x0][0x2fc] ;  /* 0x00005f80ff2777ac */ /* 0x000f220008000800 */
[----:B-1----:R-:W-:Y:S01]  /*00b0*/  IMAD.U32 R0, RZ, RZ, UR5 ;  /* 0x00000005ff007e24 */ /* 0x002fe2000f8e00ff */
[----:B------:R-:W-:-:S04]  /*00c0*/  R2UR UR5, R1 ;  /* 0x00000000010572ca */ /* 0x000fc800000e0000 */
[----:B------:R-:W-:Y:S02]  /*00d0*/  LEA R6, R0, R5, 0x18 ;  /* 0x0000000500067211 */ /* 0x000fe400078ec0ff */
[----:B--2---:R-:W-:-:S03]  /*00e0*/  ISETP.NE.AND P0, PT, R2, RZ, PT ;  /* 0x000000ff0200720c */ /* 0x004fc60003f05270 */
[----:B---3--:R-:W-:-:S04]  /*00f0*/  IMAD R4, R7, 0x4, R6 ;  /* 0x0000000407047824 */ /* 0x008fc800078e0206 */
[----:B0-----:R-:W-:Y:S01]  /*0100*/  UIADD3 UR38, UP0, UPT, UR5, UR38, URZ ;  /* 0x0000002605267290 */ /* 0x001fe2000ff1e0ff */
[----:B------:R0:W-:Y:S03]  /*0110*/  STS [R4], RZ ;  /* 0x000000ff04007388 */ /* 0x0001e60000000800 */
[----:B----4-:R-:W-:Y:S02]  /*0120*/  UIADD3.X UR39, UPT, UPT, URZ, UR39, URZ, UP0, !UPT ;  /* 0x00000027ff277290 */ /* 0x010fe400087fe4ff */
[----:B------:R-:W-:Y:S10]  /*0130*/  @P0 BRA `(.L_x_3) ;  /* 0x0000000c00f40947 */ /* 0x000ff40003800000 */
[----:B0-----:R-:W0:Y:S02]  /*0140*/  LDC.64 R4, c[0x0][0x390] ;  /* 0x0000e400ff047b82 */ /* 0x001e240000000a00 */
[----:B0-----:R-:W-:-:S05]  /*0150*/  IMAD R12, R5, R4, RZ ;  /* 0x00000004050c7224 */ /* 0x001fca00078e02ff */
[----:B------:R-:W-:-:S13]  /*0160*/  ISETP.GE.AND P0, PT, R12, 0x1, PT ;  /* 0x000000010c00780c */ /* 0x000fda0003f06270 */
[----:B------:R-:W-:Y:S05]  /*0170*/  @!P0 BRA `(.L_x_4) ;  /* 0x0000000400008947 */ /* 0x000fea0003800000 */
[C---:B------:R-:W-:Y:S01]  /*0180*/  ISETP.GE.U32.AND P0, PT, R12.reuse, 0x10, PT ;  /* 0x000000100c00780c */ /* 0x040fe20003f06070 */
[----:B------:R-:W-:Y:S01]  /*0190*/  IMAD.MOV.U32 R7, RZ, RZ, RZ ;  /* 0x000000ffff077224 */ /* 0x000fe200078e00ff */
[----:B------:R-:W-:-:S04]  /*01a0*/  LOP3.LUT R16, R12, 0xf, RZ, 0xc0, !PT ;  /* 0x0000000f0c107812 */ /* 0x000fc800078ec0ff */
[----:B------:R-:W-:-:S07]  /*01b0*/  ISETP.NE.AND P1, PT, R16, RZ, PT ;  /* 0x000000ff1000720c */ /* 0x000fce0003f25270 */
[----:B------:R-:W-:Y:S06]  /*01c0*/  @!P0 BRA `(.L_x_5) ;  /* 0x0000000000408947 */ /* 0x000fec0003800000 */
[----:B------:R-:W-:Y:S01]  /*01d0*/  VIADD R9, R3, 0x120 ;  /* 0x0000012003097836 */ /* 0x000fe20000000000 */
[----:B------:R-:W-:Y:S01]  /*01e0*/  LOP3.LUT R7, R12, 0x7ffffff0, RZ, 0xc0, !PT ;  /* 0x7ffffff00c077812 */ /* 0x000fe200078ec0ff */
[----:B------:R-:W-:Y:S02]  /*01f0*/  IMAD.MOV.U32 R14, RZ, RZ, RZ ;  /* 0x000000ffff0e7224 */ /* 0x000fe400078e00ff */
[----:B------:R-:W-:Y:S01]  /*0200*/  IMAD.MOV.U32 R8, RZ, RZ, -0x1 ;  /* 0xffffffffff087424 */ /* 0x000fe200078e00ff */
[----:B------:R-:W-:-:S07]  /*0210*/  LEA R13, R0, R9, 0x18 ;  /* 0x00000009000d7211 */ /* 0x000fce00078ec0ff */
.L_x_6:
[C---:B0-----:R-:W-:Y:S01]  /*0220*/  IMAD R15, R14.reuse, 0x4, R13 ;  /* 0x000000040e0f7824 */ /* 0x041fe200078e020d */
[----:B------:R-:W-:Y:S01]  /*0230*/  MOV R10, 0xffffffff ;  /* 0xffffffff000a7802 */ /* 0x000fe20000000f00 */
[----:B------:R-:W-:Y:S02]  /*0240*/  IMAD.MOV.U32 R9, RZ, RZ, -0x1 ;  /* 0xffffffffff097424 */ /* 0x000fe400078e00ff */
[----:B------:R-:W-:Y:S02]  /*0250*/  IMAD.MOV.U32 R11, RZ, RZ, -0x1 ;  /* 0xffffffffff0b7424 */ /* 0x000fe400078e00ff */
[----:B------:R-:W-:-:S03]  /*0260*/  VIADD R14, R14, 0x10 ;  /* 0x000000100e0e7836 */ /* 0x000fc60000000000 */
[----:B------:R0:W-:Y:S02]  /*0270*/  STS.128 [R15], R8 ;  /* 0x000000080f007388 */ /* 0x0001e40000000c00 */
[----:B------:R-:W-:Y:S02]  /*0280*/  ISETP.NE.AND P0, PT, R14, R7, PT ;  /* 0x000000070e00720c */ /* 0x000fe40003f05270 */
[----:B------:R0:W-:Y:S04]  /*0290*/  STS.128 [R15+0x10], R8 ;  /* 0x000010080f007388 */ /* 0x0001e80000000c00 */
[----:B------:R0:W-:Y:S04]  /*02a0*/  STS.128 [R15+0x20], R8 ;  /* 0x000020080f007388 */ /* 0x0001e80000000c00 */
[----:B------:R0:W-:Y:S03]  /*02b0*/  STS.128 [R15+0x30], R8 ;  /* 0x000030080f007388 */ /* 0x0001e60000000c00 */
[----:B------:R-:W-:Y:S05]  /*02c0*/  @P0 BRA `(.L_x_6) ;  /* 0xfffffffc00d40947 */ /* 0x000fea000383ffff */
.L_x_5:
[----:B------:R-:W-:Y:S05]  /*02d0*/  @!P1 BRA `(.L_x_4) ;  /* 0x0000000000a89947 */ /* 0x000fea0003800000 */
[----:B------:R-:W-:Y:S02]  /*02e0*/  ISETP.GE.U32.AND P0, PT, R16, 0x8, PT ;  /* 0x000000081000780c */ /* 0x000fe40003f06070 */
[----:B0-----:R-:W-:-:S04]  /*02f0*/  LOP3.LUT R10, R12, 0x7, RZ, 0xc0, !PT ;  /* 0x000000070c0a7812 */ /* 0x001fc800078ec0ff */
[----:B------:R-:W-:-:S07]  /*0300*/  ISETP.NE.AND P1, PT, R10, RZ, PT ;  /* 0x000000ff0a00720c */ /* 0x000fce0003f25270 */
[----:B------:R-:W-:Y:S06]  /*0310*/  @!P0 BRA `(.L_x_7) ;  /* 0x0000000000348947 */ /* 0x000fec0003800000 */
[----:B------:R-:W-:-:S05]  /*0320*/  VIADD R9, R3, 0x120 ;  /* 0x0000012003097836 */ /* 0x000fca0000000000 */
[----:B------:R-:W-:Y:S01]  /*0330*/  LEA R8, R0, R9, 0x18 ;  /* 0x0000000900087211 */ /* 0x000fe200078ec0ff */
[----:B------:R-:W-:-:S04]  /*0340*/  IMAD.MOV.U32 R9, RZ, RZ, -0x1 ;  /* 0xffffffffff097424 */ /* 0x000fc800078e00ff */
[C---:B------:R-:W-:Y:S02]  /*0350*/  IMAD R8, R7.reuse, 0x4, R8 ;  /* 0x0000000407087824 */ /* 0x040fe400078e0208 */
[----:B------:R-:W-:-:S03]  /*0360*/  VIADD R7, R7, 0x8 ;  /* 0x0000000807077836 */ /* 0x000fc60000000000 */
[----:B------:R0:W-:Y:S04]  /*0370*/  STS [R8], R9 ;  /* 0x0000000908007388 */ /* 0x0001e80000000800 */
[----:B------:R0:W-:Y:S04]  /*0380*/  STS [R8+0x4], R9 ;  /* 0x0000040908007388 */ /* 0x0001e80000000800 */
[----:B------:R0:W-:Y:S04]  /*0390*/  STS [R8+0x8], R9 ;  /* 0x0000080908007388 */ /* 0x0001e80000000800 */
[----:B------:R0:W-:Y:S04]  /*03a0*/  STS [R8+0xc], R9 ;  /* 0x00000c0908007388 */ /* 0x0001e80000000800 */
[----:B------:R0:W-:Y:S04]  /*03b0*/  STS [R8+0x10], R9 ;  /* 0x0000100908007388 */ /* 0x0001e80000000800 */
[----:B------:R0:W-:Y:S04]  /*03c0*/  STS [R8+0x14], R9 ;  /* 0x0000140908007388 */ /* 0x0001e80000000800 */
[----:B------:R0:W-:Y:S04]  /*03d0*/  STS [R8+0x18], R9 ;  /* 0x0000180908007388 */ /* 0x0001e80000000800 */
[----:B------:R0:W-:Y:S02]  /*03e0*/  STS [R8+0x1c], R9 ;  /* 0x00001c0908007388 */ /* 0x0001e40000000800 */
.L_x_7:
[----:B------:R-:W-:Y:S05]  /*03f0*/  @!P1 BRA `(.L_x_4) ;  /* 0x0000000000609947 */ /* 0x000fea0003800000 */
[----:B------:R-:W-:Y:S02]  /*0400*/  ISETP.GE.U32.AND P0, PT, R10, 0x4, PT ;  /* 0x000000040a00780c */ /* 0x000fe40003f06070 */
[----:B------:R-:W-:-:S04]  /*0410*/  LOP3.LUT R12, R12, 0x3, RZ, 0xc0, !PT ;  /* 0x000000030c0c7812 */ /* 0x000fc800078ec0ff */
[----:B------:R-:W-:-:S07]  /*0420*/  ISETP.NE.AND P1, PT, R12, RZ, PT ;  /* 0x000000ff0c00720c */ /* 0x000fce0003f25270 */
[----:B------:R-:W-:Y:S06]  /*0430*/  @!P0 BRA `(.L_x_8) ;  /* 0x0000000000248947 */ /* 0x000fec0003800000 */
[----:B0-----:R-:W-:-:S05]  /*0440*/  VIADD R9, R3, 0x120 ;  /* 0x0000012003097836 */ /* 0x001fca0000000000 */
[----:B------:R-:W-:Y:S01]  /*0450*/  LEA R8, R0, R9, 0x18 ;  /* 0x0000000900087211 */ /* 0x000fe200078ec0ff */
[----:B------:R-:W-:-:S04]  /*0460*/  IMAD.MOV.U32 R9, RZ, RZ, -0x1 ;  /* 0xffffffffff097424 */ /* 0x000fc800078e00ff */
[C---:B------:R-:W-:Y:S02]  /*0470*/  IMAD R8, R7.reuse, 0x4, R8 ;  /* 0x0000000407087824 */ /* 0x040fe400078e0208 */
[----:B------:R-:W-:-:S03]  /*0480*/  VIADD R7, R7, 0x4 ;  /* 0x0000000407077836 */ /* 0x000fc60000000000 */
[----:B------:R1:W-:Y:S04]  /*0490*/  STS [R8], R9 ;  /* 0x0000000908007388 */ /* 0x0003e80000000800 */
[----:B------:R1:W-:Y:S04]  /*04a0*/  STS [R8+0x4], R9 ;  /* 0x0000040908007388 */ /* 0x0003e80000000800 */
[----:B------:R1:W-:Y:S04]  /*04b0*/  STS [R8+0x8], R9 ;  /* 0x0000080908007388 */ /* 0x0003e80000000800 */
[----:B------:R1:W-:Y:S02]  /*04c0*/  STS [R8+0xc], R9 ;  /* 0x00000c0908007388 */ /* 0x0003e40000000800 */
.L_x_8:
[----:B------:R-:W-:Y:S05]  /*04d0*/  @!P1 BRA `(.L_x_4) ;  /* 0x0000000000289947 */ /* 0x000fea0003800000 */
[----:B01----:R-:W-:Y:S01]  /*04e0*/  IADD3 R9, PT, PT, R3, 0x120, RZ ;  /* 0x0000012003097810 */ /* 0x003fe20007ffe0ff */
[----:B------:R-:W-:Y:S01]  /*04f0*/  IMAD.MOV.U32 R11, RZ, RZ, -0x1 ;  /* 0xffffffffff0b7424 */ /* 0x000fe200078e00ff */
[----:B------:R-:W-:Y:S02]  /*0500*/  UMOV UR4, URZ ;  /* 0x000000ff00047c82 */ /* 0x000fe40008000000 */
[----:B------:R-:W-:-:S07]  /*0510*/  LEA R10, R0, R9, 0x18 ;  /* 0x00000009000a7211 */ /* 0x000fce00078ec0ff */
.L_x_9:
[C---:B------:R-:W-:Y:S01]  /*0520*/  IMAD R8, R7.reuse, 0x4, R10 ;  /* 0x0000000407087824 */ /* 0x040fe200078e020a */
[----:B------:R-:W-:Y:S01]  /*0530*/  UIADD3 UR4, UPT, UPT, UR4, 0x1, URZ ;  /* 0x0000000104047890 */ /* 0x000fe2000fffe0ff */
[----:B------:R-:W-:-:S03]  /*0540*/  VIADD R7, R7, 0x1 ;  /* 0x0000000107077836 */ /* 0x000fc60000000000 */
[----:B------:R2:W-:Y:S02]  /*0550*/  STS [R8], R11 ;  /* 0x0000000b08007388 */ /* 0x0005e40000000800 */
[----:B------:R-:W-:-:S13]  /*0560*/  ISETP.NE.AND P0, PT, R12, UR4, PT ;  /* 0x000000040c007c0c */ /* 0x000fda000bf05270 */
[----:B--2---:R-:W-:Y:S05]  /*0570*/  @P0 BRA `(.L_x_9) ;  /* 0xfffffffc00e80947 */ /* 0x004fea000383ffff */
.L_x_4:
[----:B------:R-:W-:-:S13]  /*0580*/  ISETP.NE.AND P0, PT, R4, RZ, PT ;  /* 0x000000ff0400720c */ /* 0x000fda0003f05270 */
[----:B------:R-:W-:Y:S05]  /*0590*/  @!P0 BRA `(.L_x_10) ;  /* 0x0000000000cc8947 */ /* 0x000fea0003800000 */
[----:B------:R-:W-:Y:S02]  /*05a0*/  IMAD R4, R4, R4, RZ ;  /* 0x0000000404047224 */ /* 0x000fe400078e02ff */
[----:B------:R-:W-:-:S03]  /*05b0*/  IMAD.MOV.U32 R7, RZ, RZ, RZ ;  /* 0x000000ffff077224 */ /* 0x000fc600078e00ff */
[C---:B------:R-:W-:Y:S02]  /*05c0*/  ISETP.GE.U32.AND P0, PT, R4.reuse, 0x10, PT ;  /* 0x000000100400780c */ /* 0x040fe40003f06070 */
[----:B------:R-:W-:-:S04]  /*05d0*/  VIMNMX.U32 R16, PT, PT, R4, 0x1, !PT ;  /* 0x0000000104107848 */ /* 0x000fc80007fe0000 */
[----:B------:R-:W-:-:S04]  /*05e0*/  LOP3.LUT R13, R16, 0xd, RZ, 0xc0, !PT ;  /* 0x0000000d100d7812 */ /* 0x000fc800078ec0ff */
[----:B------:R-:W-:-:S03]  /*05f0*/  ISETP.NE.AND P1, PT, R13, RZ, PT ;  /* 0x000000ff0d00720c */ /* 0x000fc60003f25270 */
[----:B------:R-:W-:Y:S10]  /*0600*/  @!P0 BRA `(.L_x_11) ;  /* 0x0000000000388947 */ /* 0x000ff40003800000 */
[----:B------:R-:W-:Y:S01]  /*0610*/  LOP3.LUT R7, R16, 0xfffffff0, RZ, 0xc0, !PT ;  /* 0xfffffff010077812 */ /* 0x000fe200078ec0ff */
[----:B------:R-:W-:Y:S02]  /*0620*/  IMAD.MOV.U32 R4, RZ, RZ, RZ ;  /* 0x000000ffff047224 */ /* 0x000fe400078e00ff */
[----:B01----:R-:W-:-:S07]  /*0630*/  IMAD.MOV.U32 R8, RZ, RZ, 0x7d0 ;  /* 0x000007d0ff087424 */ /* 0x003fce00078e00ff */
.L_x_12:
[C---:B--2---:R-:W-:Y:S01]  /*0640*/  IMAD R12, R4.reuse, 0x4, R6 ;  /* 0x00000004040c7824 */ /* 0x044fe200078e0206 */
[----:B------:R-:W-:Y:S01]  /*0650*/  IADD3 R4, PT, PT, R4, 0x10, RZ ;  /* 0x0000001004047810 */ /* 0x000fe20007ffe0ff */
[----:B------:R-:W-:Y:S02]  /*0660*/  IMAD.MOV.U32 R9, RZ, RZ, 0x7d0 ;  /* 0x000007d0ff097424 */ /* 0x000fe400078e00ff */
[----:B------:R-:W-:Y:S01]  /*0670*/  IMAD.MOV.U32 R10, RZ, RZ, 0x7d0 ;  /* 0x000007d0ff0a7424 */ /* 0x000fe200078e00ff */
[----:B------:R-:W-:Y:S01]  /*0680*/  ISETP.NE.AND P0, PT, R4, R7, PT ;  /* 0x000000070400720c */ /* 0x000fe20003f05270 */
[----:B------:R-:W-:-:S05]  /*0690*/  IMAD.MOV.U32 R11, RZ, RZ, 0x7d0 ;  /* 0x000007d0ff0b7424 */ /* 0x000fca00078e00ff */
[----:B------:R2:W-:Y:S04]  /*06a0*/  STS.128 [R12], R8 ;  /* 0x000000080c007388 */ /* 0x0005e80000000c00 */
[----:B------:R2:W-:Y:S04]  /*06b0*/  STS.128 [R12+0x10], R8 ;  /* 0x000010080c007388 */ /* 0x0005e80000000c00 */
[----:B------:R2:W-:Y:S04]  /*06c0*/  STS.128 [R12+0x20], R8 ;  /* 0x000020080c007388 */ /* 0x0005e80000000c00 */
[----:B------:R2:W-:Y:S01]  /*06d0*/  STS.128 [R12+0x30], R8 ;  /* 0x000030080c007388 */ /* 0x0005e20000000c00 */
[----:B------:R-:W-:Y:S05]  /*06e0*/  @P0 BRA `(.L_x_12) ;  /* 0xfffffffc00d40947 */ /* 0x000fea000383ffff */
.L_x_11:
[----:B------:R-:W-:Y:S05]  /*06f0*/  @!P1 BRA `(.L_x_10) ;  /* 0x0000000000749947 */ /* 0x000fea0003800000 */
[----:B------:R-:W-:Y:S02]  /*0700*/  ISETP.GE.U32.AND P0, PT, R13, 0x8, PT ;  /* 0x000000080d00780c */ /* 0x000fe40003f06070 */
[----:B------:R-:W-:-:S04]  /*0710*/  LOP3.LUT R4, R16, 0x5, RZ, 0xc0, !PT ;  /* 0x0000000510047812 */ /* 0x000fc800078ec0ff */
[----:B------:R-:W-:-:S07]  /*0720*/  ISETP.NE.AND P1, PT, R4, RZ, PT ;  /* 0x000000ff0400720c */ /* 0x000fce0003f25270 */
[----:B012---:R-:W-:Y:S02]  /*0730*/  @P0 IMAD.MOV.U32 R8, RZ, RZ, 0x7d0 ;  /* 0x000007d0ff080424 */ /* 0x007fe400078e00ff */
[----:B------:R-:W-:Y:S02]  /*0740*/  @P0 IMAD R17, R7, 0x4, R6 ;  /* 0x0000000407110824 */ /* 0x000fe400078e0206 */
[--C-:B------:R-:W-:Y:S02]  /*0750*/  IMAD.MOV.U32 R9, RZ, RZ, R8.reuse ;  /* 0x000000ffff097224 */ /* 0x100fe400078e0008 */
[--C-:B------:R-:W-:Y:S02]  /*0760*/  IMAD.MOV.U32 R10, RZ, RZ, R8.reuse ;  /* 0x000000ffff0a7224 */ /* 0x100fe400078e0008 */
[--C-:B------:R-:W-:Y:S02]  /*0770*/  IMAD.MOV.U32 R11, RZ, RZ, R8.reuse ;  /* 0x000000ffff0b7224 */ /* 0x100fe400078e0008 */
[----:B------:R-:W-:-:S02]  /*0780*/  IMAD.MOV.U32 R12, RZ, RZ, R8 ;  /* 0x000000ffff0c7224 */ /* 0x000fc400078e0008 */
[--C-:B------:R-:W-:Y:S01]  /*0790*/  IMAD.MOV.U32 R13, RZ, RZ, R8.reuse ;  /* 0x000000ffff0d7224 */ /* 0x100fe200078e0008 */
[----:B------:R3:W-:Y:S01]  /*07a0*/  @P0 STS.128 [R17], R8 ;  /* 0x0000000811000388 */ /* 0x0007e20000000c00 */
[--C-:B------:R-:W-:Y:S02]  /*07b0*/  IMAD.MOV.U32 R14, RZ, RZ, R8.reuse ;  /* 0x000000ffff0e7224 */ /* 0x100fe400078e0008 */
[----:B------:R-:W-:Y:S02]  /*07c0*/  IMAD.MOV.U32 R15, RZ, RZ, R8 ;  /* 0x000000ffff0f7224 */ /* 0x000fe400078e0008 */
[----:B------:R-:W-:-:S03]  /*07d0*/  @P0 VIADD R7, R7, 0x8 ;  /* 0x0000000807070836 */ /* 0x000fc60000000000 */
[----:B------:R3:W-:Y:S01]  /*07e0*/  @P0 STS.128 [R17+0x10], R12 ;  /* 0x0000100c11000388 */ /* 0x0007e20000000c00 */
[----:B------:R-:W-:Y:S05]  /*07f0*/  @!P1 BRA `(.L_x_10) ;  /* 0x0000000000349947 */ /* 0x000fea0003800000 */
[----:B------:R-:W-:Y:S02]  /*0800*/  ISETP.GE.U32.AND P0, PT, R4, 0x4, PT ;  /* 0x000000040400780c */ /* 0x000fe40003f06070 */
[----:B------:R-:W-:-:S04]  /*0810*/  LOP3.LUT R16, R16, 0x1, RZ, 0xc0, !PT ;  /* 0x0000000110107812 */ /* 0x000fc800078ec0ff */
[----:B------:R-:W-:-:S07]  /*0820*/  ISETP.NE.U32.AND P1, PT, R16, 0x1, PT ;  /* 0x000000011000780c */ /* 0x000fce0003f25070 */
[----:B---3--:R-:W-:Y:S01]  /*0830*/  @P0 MOV R8, 0x7d0 ;  /* 0x000007d000080802 */ /* 0x008fe20000000f00 */
[C---:B------:R-:W-:Y:S02]  /*0840*/  @P0 IMAD R4, R7.reuse, 0x4, R6 ;  /* 0x0000000407040824 */ /* 0x040fe400078e0206 */
[----:B------:R-:W-:Y:S02]  /*0850*/  @P0 VIADD R7, R7, 0x4 ;  /* 0x0000000407070836 */ /* 0x000fe40000000000 */
[--C-:B------:R-:W-:Y:S02]  /*0860*/  IMAD.MOV.U32 R9, RZ, RZ, R8.reuse ;  /* 0x000000ffff097224 */ /* 0x100fe400078e0008 */
[--C-:B------:R-:W-:Y:S02]  /*0870*/  IMAD.MOV.U32 R10, RZ, RZ, R8.reuse ;  /* 0x000000ffff0a7224 */ /* 0x100fe400078e0008 */
[----:B------:R-:W-:Y:S02]  /*0880*/  IMAD.MOV.U32 R11, RZ, RZ, R8 ;  /* 0x000000ffff0b7224 */ /* 0x000fe400078e0008 */
[----:B------:R-:W-:-:S02]  /*0890*/  @!P1 IMAD.MOV.U32 R12, RZ, RZ, 0x7d0 ;  /* 0x000007d0ff0c9424 */ /* 0x000fc400078e00ff */
[----:B------:R-:W-:Y:S01]  /*08a0*/  @!P1 IMAD R7, R7, 0x4, R6 ;  /* 0x0000000407079824 */ /* 0x000fe200078e0206 */
[----:B------:R4:W-:Y:S04]  /*08b0*/  @P0 STS.128 [R4], R8 ;  /* 0x0000000804000388 */ /* 0x0009e80000000c00 */
[----:B------:R4:W-:Y:S02]  /*08c0*/  @!P1 STS [R7], R12 ;  /* 0x0000000c07009388 */ /* 0x0009e40000000800 */
.L_x_10:
[----:B------:R-:W-:-:S13]  /*08d0*/  ISETP.GE.AND P0, PT, R5, 0x1, PT ;  /* 0x000000010500780c */ /* 0x000fda0003f06270 */
[----:B------:R-:W-:Y:S05]  /*08e0*/  @!P0 BRA `(.L_x_3) ;  /* 0x0000000800088947 */ /* 0x000fea0003800000 */
[C---:B------:R-:W-:Y:S01]  /*08f0*/  ISETP.GE.U32.AND P0, PT, R5.reuse, 0x10, PT ;  /* 0x000000100500780c */ /* 0x040fe20003f06070 */
[----:B----4-:R-:W-:Y:S01]  /*0900*/  IMAD.MOV.U32 R4, RZ, RZ, RZ ;  /* 0x000000ffff047224 */ /* 0x010fe200078e00ff */
[----:B0-23--:R-:W-:-:S04]  /*0910*/  LOP3.LUT R10, R5, 0xf, RZ, 0xc0, !PT ;  /* 0x0000000f050a7812 */ /* 0x00dfc800078ec0ff */
[----:B------:R-:W-:-:S07]  /*0920*/  ISETP.NE.AND P1, PT, R10, RZ, PT ;  /* 0x000000ff0a00720c */ /* 0x000fce0003f25270 */
[----:B------:R-:W-:Y:S06]  /*0930*/  @!P0 BRA `(.L_x_13) ;  /* 0x0000000000408947 */ /* 0x000fec0003800000 */
[----:B------:R-:W-:Y:S01]  /*0940*/  VIADD R7, R3, 0x198 ;  /* 0x0000019803077836 */ /* 0x000fe20000000000 */
[----:B------:R-:W-:Y:S01]  /*0950*/  LOP3.LUT R4, R5, 0x7ffffff0, RZ, 0xc0, !PT ;  /* 0x7ffffff005047812 */ /* 0x000fe200078ec0ff */
[----:B-1----:R-:W-:-:S03]  /*0960*/  IMAD.MOV.U32 R8, RZ, RZ, RZ ;  /* 0x000000ffff087224 */ /* 0x002fc600078e00ff */
[----:B------:R-:W-:-:S07]  /*0970*/  LEA R7, R0, R7, 0x18 ;  /* 0x0000000700077211 */ /* 0x000fce00078ec0ff */
.L_x_14:
[C---:B0-----:R-:W-:Y:S01]  /*0980*/  LEA R9, R8.reuse, R7, 0x2 ;  /* 0x0000000708097211 */ /* 0x041fe200078e10ff */
[----:B------:R-:W-:-:S04]  /*0990*/  VIADD R8, R8, 0x10 ;  /* 0x0000001008087836 */ /* 0x000fc80000000000 */
[----:B------:R0:W-:Y:S01]  /*09a0*/  STS.64 [R9], RZ ;  /* 0x000000ff09007388 */ /* 0x0001e20000000a00 */
[----:B------:R-:W-:-:S03]  /*09b0*/  ISETP.NE.AND P0, PT, R8, R4, PT ;  /* 0x000000040800720c */ /* 0x000fc60003f05270 */
[----:B------:R0:W-:Y:S04]  /*09c0*/  STS.64 [R9+0x8], RZ ;  /* 0x000008ff09007388 */ /* 0x0001e80000000a00 */
[----:B------:R0:W-:Y:S04]  /*09d0*/  STS.64 [R9+0x10], RZ ;  /* 0x000010ff09007388 */ /* 0x0001e80000000a00 */
[----:B------:R0:W-:Y:S04]  /*09e0*/  STS.64 [R9+0x18], RZ ;  /* 0x000018ff09007388 */ /* 0x0001e80000000a00 */
[----:B------:R0:W-:Y:S04]  /*09f0*/  STS.64 [R9+0x20], RZ ;  /* 0x000020ff09007388 */ /* 0x0001e80000000a00 */
[----:B------:R0:W-:Y:S04]  /*0a00*/  STS.64 [R9+0x28], RZ ;  /* 0x000028ff09007388 */ /* 0x0001e80000000a00 */
[----:B------:R0:W-:Y:S04]  /*0a10*/  STS.64 [R9+0x30], RZ ;  /* 0x000030ff09007388 */ /* 0x0001e80000000a00 */
[----:B------:R0:W-:Y:S01]  /*0a20*/  STS.64 [R9+0x38], RZ ;  /* 0x000038ff09007388 */ /* 0x0001e20000000a00 */
[----:B------:R-:W-:Y:S05]  /*0a30*/  @P0 BRA `(.L_x_14) ;  /* 0xfffffffc00d00947 */ /* 0x000fea000383ffff */
.L_x_13:
[----:B------:R-:W-:Y:S05]  /*0a40*/  @!P1 BRA `(.L_x_15) ;  /* 0x00000000009c9947 */ /* 0x000fea0003800000 */
[----:B------:R-:W-:Y:S02]  /*0a50*/  ISETP.GE.U32.AND P0, PT, R10, 0x8, PT ;  /* 0x000000080a00780c */ /* 0x000fe40003f06070 */
[----:B-1----:R-:W-:-:S04]  /*0a60*/  LOP3.LUT R8, R5, 0x7, RZ, 0xc0, !PT ;  /* 0x0000000705087812 */ /* 0x002fc800078ec0ff */
[----:B------:R-:W-:-:S07]  /*0a70*/  ISETP.NE.AND P1, PT, R8, RZ, PT ;  /* 0x000000ff0800720c */ /* 0x000fce0003f25270 */
[----:B------:R-:W-:Y:S06]  /*0a80*/  @!P0 BRA `(.L_x_16) ;  /* 0x0000000000308947 */ /* 0x000fec0003800000 */
[----:B------:R-:W-:-:S05]  /*0a90*/  VIADD R7, R3, 0x198 ;  /* 0x0000019803077836 */ /* 0x000fca0000000000 */
[----:B------:R-:W-:-:S05]  /*0aa0*/  LEA R7, R0, R7, 0x18 ;  /* 0x0000000700077211 */ /* 0x000fca00078ec0ff */
[C---:B------:R-:W-:Y:S02]  /*0ab0*/  IMAD R7, R4.reuse, 0x4, R7 ;  /* 0x0000000404077824 */ /* 0x040fe400078e0207 */
[----:B------:R-:W-:-:S03]  /*0ac0*/  VIADD R4, R4, 0x8 ;  /* 0x0000000804047836 */ /* 0x000fc60000000000 */
[----:B------:R1:W-:Y:S04]  /*0ad0*/  STS [R7], RZ ;  /* 0x000000ff07007388 */ /* 0x0003e80000000800 */
[----:B------:R1:W-:Y:S04]  /*0ae0*/  STS [R7+0x4], RZ ;  /* 0x000004ff07007388 */ /* 0x0003e80000000800 */
[----:B------:R1:W-:Y:S04]  /*0af0*/  STS [R7+0x8], RZ ;  /* 0x000008ff07007388 */ /* 0x0003e80000000800 */
[----:B------:R1:W-:Y:S04]  /*0b00*/  STS [R7+0xc], RZ ;  /* 0x00000cff07007388 */ /* 0x0003e80000000800 */
[----:B------:R1:W-:Y:S04]  /*0b10*/  STS [R7+0x10], RZ ;  /* 0x000010ff07007388 */ /* 0x0003e80000000800 */
[----:B------:R1:W-:Y:S04]  /*0b20*/  STS [R7+0x14], RZ ;  /* 0x000014ff07007388 */ /* 0x0003e80000000800 */
[----:B------:R1:W-:Y:S04]  /*0b30*/  STS [R7+0x18], RZ ;  /* 0x000018ff07007388 */ /* 0x0003e80000000800 */
[----:B------:R1:W-:Y:S02]  /*0b40*/  STS [R7+0x1c], RZ ;  /* 0x00001cff07007388 */ /* 0x0003e40000000800 */
.L_x_16:
[----:B------:R-:W-:Y:S05]  /*0b50*/  @!P1 BRA `(.L_x_15) ;  /* 0x0000000000589947 */ /* 0x000fea0003800000 */
[----:B------:R-:W-:Y:S02]  /*0b60*/  ISETP.GE.U32.AND P0, PT, R8, 0x4, PT ;  /* 0x000000040800780c */ /* 0x000fe40003f06070 */
[----:B------:R-:W-:-:S04]  /*0b70*/  LOP3.LUT R10, R5, 0x3, RZ, 0xc0, !PT ;  /* 0x00000003050a7812 */ /* 0x000fc800078ec0ff */
[----:B------:R-:W-:-:S07]  /*0b80*/  ISETP.NE.AND P1, PT, R10, RZ, PT ;  /* 0x000000ff0a00720c */ /* 0x000fce0003f25270 */
[----:B------:R-:W-:Y:S06]  /*0b90*/  @!P0 BRA `(.L_x_17) ;  /* 0x0000000000208947 */ /* 0x000fec0003800000 */
[----:B-1----:R-:W-:-:S05]  /*0ba0*/  VIADD R7, R3, 0x198 ;  /* 0x0000019803077836 */ /* 0x002fca0000000000 */
[----:B------:R-:W-:-:S05]  /*0bb0*/  LEA R7, R0, R7, 0x18 ;  /* 0x0000000700077211 */ /* 0x000fca00078ec0ff */
[C---:B------:R-:W-:Y:S02]  /*0bc0*/  IMAD R7, R4.reuse, 0x4, R7 ;  /* 0x0000000404077824 */ /* 0x040fe400078e0207 */
[----:B------:R-:W-:-:S03]  /*0bd0*/  VIADD R4, R4, 0x4 ;  /* 0x0000000404047836 */ /* 0x000fc60000000000 */
[----:B------:R2:W-:Y:S04]  /*0be0*/  STS [R7], RZ ;  /* 0x000000ff07007388 */ /* 0x0005e80000000800 */
[----:B------:R2:W-:Y:S04]  /*0bf0*/  STS [R7+0x4], RZ ;  /* 0x000004ff07007388 */ /* 0x0005e80000000800 */
[----:B------:R2:W-:Y:S04]  /*0c00*/  STS [R7+0x8], RZ ;  /* 0x000008ff07007388 */ /* 0x0005e80000000800 */
[----:B------:R2:W-:Y:S02]  /*0c10*/  STS [R7+0xc], RZ ;  /* 0x00000cff07007388 */ /* 0x0005e40000000800 */
.L_x_17:
[----:B------:R-:W-:Y:S05]  /*0c20*/  @!P1 BRA `(.L_x_15) ;  /* 0x0000000000249947 */ /* 0x000fea0003800000 */
[----:B-12---:R-:W-:Y:S01]  /*0c30*/  VIADD R7, R3, 0x198 ;  /* 0x0000019803077836 */ /* 0x006fe20000000000 */
[----:B------:R-:W-:-:S04]  /*0c40*/  UMOV UR4, URZ ;  /* 0x000000ff00047c82 */ /* 0x000fc80008000000 */
[----:B0-----:R-:W-:-:S07]  /*0c50*/  LEA R9, R0, R7, 0x18 ;  /* 0x0000000700097211 */ /* 0x001fce00078ec0ff */
.L_x_18:
[C---:B------:R-:W-:Y:S01]  /*0c60*/  IMAD R7, R4.reuse, 0x4, R9 ;  /* 0x0000000404077824 */ /* 0x040fe200078e0209 */
[----:B------:R-:W-:Y:S01]  /*0c70*/  UIADD3 UR4, UPT, UPT, UR4, 0x1, URZ ;  /* 0x0000000104047890 */ /* 0x000fe2000fffe0ff */
[----:B------:R-:W-:-:S03]  /*0c80*/  VIADD R4, R4, 0x1 ;  /* 0x0000000104047836 */ /* 0x000fc60000000000 */
[----:B------:R3:W-:Y:S02]  /*0c90*/  STS [R7], RZ ;  /* 0x000000ff07007388 */ /* 0x0007e40000000800 */
[----:B------:R-:W-:-:S13]  /*0ca0*/  ISETP.NE.AND P0, PT, R10, UR4, PT ;  /* 0x000000040a007c0c */ /* 0x000fda000bf05270 */
[----:B---3--:R-:W-:Y:S05]  /*0cb0*/  @P0 BRA `(.L_x_18) ;  /* 0xfffffffc00e80947 */ /* 0x008fea000383ffff */
.L_x_15:
[----:B------:R-:W-:-:S04]  /*0cc0*/  SHF.L.U32 R5, R5, 0x2, RZ ;  /* 0x0000000205057819 */ /* 0x000fc800000006ff */
[C---:B------:R-:W-:Y:S02]  /*0cd0*/  ISETP.GE.AND P0, PT, R5.reuse, 0x10, PT ;  /* 0x000000100500780c */ /* 0x040fe40003f06270 */
[----:B------:R-:W-:Y:S01]  /*0ce0*/  VIMNMX R4, PT, PT, R5, 0x1, !PT ;  /* 0x0000000105047848 */ /* 0x000fe20007fe0100 */
[----:B------:R-:W-:-:S03]  /*0cf0*/  IMAD.MOV.U32 R5, RZ, RZ, RZ ;  /* 0x000000ffff057224 */ /* 0x000fc600078e00ff */
[----:B------:R-:W-:-:S04]  /*0d00*/  LOP3.LUT R11, R4, 0xd, RZ, 0xc0, !PT ;  /* 0x0000000d040b7812 */ /* 0x000fc800078ec0ff */
[----:B------:R-:W-:-:S03]  /*0d10*/  ISETP.NE.AND P1, PT, R11, RZ, PT ;  /* 0x000000ff0b00720c */ /* 0x000fc60003f25270 */
[----:B------:R-:W-:Y:S10]  /*0d20*/  @!P0 BRA `(.L_x_19) ;  /* 0x0000000000648947 */ /* 0x000ff40003800000 */
[----:B-12---:R-:W-:Y:S01]  /*0d30*/  VIADD R7, R3, 0x1ac ;  /* 0x000001ac03077836 */ /* 0x006fe20000000000 */
[----:B------:R-:W-:Y:S01]  /*0d40*/  LOP3.LUT R5, R4, 0x7ffffff0, RZ, 0xc0, !PT ;  /* 0x7ffffff004057812 */ /* 0x000fe200078ec0ff */
[----:B------:R-:W-:Y:S02]  /*0d50*/  IMAD.MOV.U32 R8, RZ, RZ, RZ ;  /* 0x000000ffff087224 */ /* 0x000fe400078e00ff */
[----:B------:R-:W-:Y:S01]  /*0d60*/  IMAD.MOV.U32 R10, RZ, RZ, -0x1 ;  /* 0xffffffffff0a7424 */ /* 0x000fe200078e00ff */
[----:B------:R-:W-:-:S07]  /*0d70*/  LEA R7, R0, R7, 0x18 ;  /* 0x0000000700077211 */ /* 0x000fce00078ec0ff */
.L_x_20:
[C---:B0--3--:R-:W-:Y:S02]  /*0d80*/  IMAD R9, R8.reuse, 0x4, R7 ;  /* 0x0000000408097824 */ /* 0x049fe400078e0207 */
[----:B------:R-:W-:-:S03]  /*0d90*/  VIADD R8, R8, 0x10 ;  /* 0x0000001008087836 */ /* 0x000fc60000000000 */
[----:B------:R3:W-:Y:S02]  /*0da0*/  STS [R9], R10 ;  /* 0x0000000a09007388 */ /* 0x0007e40000000800 */
[----:B------:R-:W-:Y:S02]  /*0db0*/  ISETP.NE.AND P0, PT, R8, R5, PT ;  /* 0x000000050800720c */ /* 0x000fe40003f05270 */
[----:B------:R3:W-:Y:S04]  /*0dc0*/  STS [R9+0x4], R10 ;  /* 0x0000040a09007388 */ /* 0x0007e80000000800 */
        /* <DEDUP_REMOVED lines=13> */
[----:B------:R3:W-:Y:S01]  /*0ea0*/  STS [R9+0x3c], R10 ;  /* 0x00003c0a09007388 */ /* 0x0007e20000000800 */
[----:B------:R-:W-:Y:S05]  /*0eb0*/  @P0 BRA `(.L_x_20) ;  /* 0xfffffffc00b00947 */ /* 0x000fea000383ffff */
.L_x_19:
[----:B------:R-:W-:Y:S05]  /*0ec0*/  @!P1 BRA `(.L_x_3) ;  /* 0x0000000000909947 */ /* 0x000fea0003800000 */
[----:B------:R-:W-:Y:S02]  /*0ed0*/  ISETP.GE.U32.AND P0, PT, R11, 0x8, PT ;  /* 0x000000080b00780c */ /* 0x000fe40003f06070 */
[----:B01-3--:R-:W-:-:S04]  /*0ee0*/  LOP3.LUT R9, R4, 0x5, RZ, 0xc0, !PT ;  /* 0x0000000504097812 */ /* 0x00bfc800078ec0ff */
[----:B------:R-:W-:-:S07]  /*0ef0*/  ISETP.NE.AND P1, PT, R9, RZ, PT ;  /* 0x000000ff0900720c */ /* 0x000fce0003f25270 */
[----:B------:R-:W-:Y:S06]  /*0f00*/  @!P0 BRA `(.L_x_21) ;  /* 0x0000000000348947 */ /* 0x000fec0003800000 */
[----:B--2---:R-:W-:Y:S02]  /*0f10*/  VIADD R7, R3, 0x1ac ;  /* 0x000001ac03077836 */ /* 0x004fe40000000000 */
[----:B------:R-:W-:-:S03]  /*0f20*/  IMAD.MOV.U32 R10, RZ, RZ, -0x1 ;  /* 0xffffffffff0a7424 */ /* 0x000fc600078e00ff */
[----:B------:R-:W-:-:S05]  /*0f30*/  LEA R8, R0, R7, 0x18 ;  /* 0x0000000700087211 */ /* 0x000fca00078ec0ff */
        /* <DEDUP_REMOVED lines=10> */
.L_x_21:
[----:B------:R-:W-:Y:S05]  /*0fe0*/  @!P1 BRA `(.L_x_3) ;  /* 0x0000000000489947 */ /* 0x000fea0003800000 */
[----:B------:R-:W-:Y:S02]  /*0ff0*/  LOP3.LUT R4, R4, 0x1, RZ, 0xc0, !PT ;  /* 0x0000000104047812 */ /* 0x000fe400078ec0ff */
[----:B------:R-:W-:Y:S02]  /*1000*/  ISETP.GE.U32.AND P0, PT, R9, 0x4, PT ;  /* 0x000000040900780c */ /* 0x000fe40003f06070 */
[----:B------:R-:W-:-:S13]  /*1010*/  ISETP.NE.U32.AND P1, PT, R4, 0x1, PT ;  /* 0x000000010400780c */ /* 0x000fda0003f25070 */
[----:B0-2---:R-:W-:Y:S01]  /*1020*/  @!P1 IADD3 R7, PT, PT, R3, 0x1ac, RZ ;  /* 0x000001ac03079810 */ /* 0x005fe20007ffe0ff */
[----:B------:R-:W-:-:S03]  /*1030*/  @!P1 IMAD.MOV.U32 R10, RZ, RZ, -0x1 ;  /* 0xffffffffff0a9424 */ /* 0x000fc600078e00ff */
[----:B------:R-:W-:Y:S01]  /*1040*/  @!P1 LEA R8, R0, R7, 0x18 ;  /* 0x0000000700089211 */ /* 0x000fe200078ec0ff */
        /* <DEDUP_REMOVED lines=10> */
.L_x_22:
[----:B------:R-:W-:-:S05]  /*10f0*/  @!P1 IMAD R5, R5, 0x4, R8 ;  /* 0x0000000405059824 */ /* 0x000fca00078e0208 */
[----:B------:R1:W-:Y:S02]  /*1100*/  @!P1 STS [R5], R10 ;  /* 0x0000000a05009388 */ /* 0x0003e40000000800 */
.L_x_3:
[----:B------:R-:W-:Y:S05]  /*1110*/  BSYNC.RECONVERGENT B0 ;  /* 0x0000000000007941 */ /* 0x000fea0003800200 */
.L_x_2:
[----:B-1----:R-:W1:Y:S01]  /*1120*/  LDC R5, c[0x0][0x388] ;  /* 0x0000e200ff057b82 */ /* 0x002e620000000800 */
[----:B------:R-:W5:Y:S01]  /*1130*/  LDCU UR40, c[0x0][0x394] ;  /* 0x00007280ff2877ac */ /* 0x000f620008000800 */
[----:B0---4-:R-:W-:-:S06]  /*1140*/  LEA R4, R0, R3, 0x18 ;  /* 0x0000000300047211 */ /* 0x011fcc00078ec0ff */
[----:B------:R-:W-:Y:S01]  /*1150*/  BAR.SYNC.DEFER_BLOCKING 0x0 ;  /* 0x0000000000007b1d */ /* 0x000fe20000010000 */
[----:B--2---:R-:W-:Y:S01]  /*1160*/  IMAD.MOV.U32 R7, RZ, RZ, 0x1 ;  /* 0x00000001ff077424 */ /* 0x004fe200078e00ff */
[----:B-----5:R-:W-:Y:S01]  /*1170*/  UISETP.GE.AND UP0, UPT, UR40, 0x1, UPT ;  /* 0x000000012800788c */ /* 0x020fe2000bf06270 */
[----:B-1----:R-:W-:-:S03]  /*1180*/  IMAD R6, R5, 0x4, R6 ;  /* 0x0000000405067824 */ /* 0x002fc600078e0206 */
[----:B------:R0:W-:Y:S04]  /*1190*/  STS [R4+0x198], R7 ;  /* 0x0001980704007388 */ /* 0x0001e80000000800 */
[----:B------:R0:W-:Y:S04]  /*11a0*/  STS [R4+0x120], R5 ;  /* 0x0001200504007388 */ /* 0x0001e80000000800 */
[----:B------:R0:W-:Y:S01]  /*11b0*/  STS [R6], RZ ;  /* 0x000000ff06007388 */ /* 0x0001e20000000800 */
[----:B------:R-:W-:Y:S05]  /*11c0*/  BRA.U !UP0, `(.L_x_23) ;  /* 0x0000002108cc7547 */ /* 0x000fea000b800000 */
[----:B------:R-:W1:Y:S01]  /*11d0*/  LDCU UR4, c[0x0][0x390] ;  /* 0x00007200ff0477ac */ /* 0x000e620008000800 */
[C---:B0-----:R-:W-:Y:S01]  /*11e0*/  VIADD R5, R3.reuse, 0x120 ;  /* 0x0000012003057836 */ /* 0x041fe20000000000 */
[----:B------:R-:W-:Y:S01]  /*11f0*/  BSSY.RECONVERGENT B6, `(.L_x_23) ;  /* 0x0000230000067945 */ /* 0x000fe20003800200 */
[----:B------:R-:W-:Y:S01]  /*1200*/  VIADD R3, R3, 0x1ac ;  /* 0x000001ac03037836 */ /* 0x000fe20000000000 */
[----:B------:R-:W-:Y:S02]  /*1210*/  USHF.L.U32 UR41, UR40, 0x2, URZ ;  /* 0x0000000228297899 */ /* 0x000fe400080006ff */
[C---:B------:R-:W-:Y:S01]  /*1220*/  LEA R4, R0.reuse, R5, 0x18 ;  /* 0x0000000500047211 */ /* 0x040fe200078ec0ff */
[----:B------:R-:W-:Y:S01]  /*1230*/  ULOP3.LUT UR42, UR40, 0xf, URZ, 0xc0, !UPT ;  /* 0x0000000f282a7892 */ /* 0x000fe2000f8ec0ff */
[----:B------:R-:W-:Y:S01]  /*1240*/  LEA R3, R0, R3, 0x18 ;  /* 0x0000000300037211 */ /* 0x000fe200078ec0ff */
[----:B------:R-:W-:Y:S02]  /*1250*/  UISETP.LT.AND UP0, UPT, UR41, 0x1, UPT ;  /* 0x000000012900788c */ /* 0x000fe4000bf01270 */
[----:B------:R-:W-:-:S02]  /*1260*/  ULOP3.LUT UR43, UR40, 0x7, URZ, 0xc0, !UPT ;  /* 0x00000007282b7892 */ /* 0x000fc4000f8ec0ff */
[----:B------:R-:W-:Y:S02]  /*1270*/  ULOP3.LUT UR44, UR40, 0x7ffffff0, URZ, 0xc0, !UPT ;  /* 0x7ffffff0282c7892 */ /* 0x000fe4000f8ec0ff */
[----:B------:R-:W-:Y:S01]  /*1280*/  ULOP3.LUT UR40, UR40, 0x3, URZ, 0xc0, !UPT ;  /* 0x0000000328287892 */ /* 0x000fe2000f8ec0ff */
[----:B------:R-:W0:Y:S01]  /*1290*/  LDCU.64 UR36, c[0x0][0x358] ;  /* 0x00006b00ff2477ac */ /* 0x000e220008000a00 */
[C---:B-1----:R-:W-:Y:S02]  /*12a0*/  IMAD R19, R2.reuse, UR4, RZ ;  /* 0x0000000402137c24 */ /* 0x042fe4000f8e02ff */
[----:B------:R-:W-:Y:S01]  /*12b0*/  IMAD.U32 R18, RZ, RZ, UR4 ;  /* 0x00000004ff127e24 */ /* 0x000fe2000f8e00ff */
[----:B------:R-:W-:Y:S01]  /*12c0*/  UIADD3 UR45, UPT, UPT, UR4, -0x1, URZ ;  /* 0xffffffff042d7890 */ /* 0x000fe2000fffe0ff */
[----:B------:R-:W-:Y:S01]  /*12d0*/  IMAD R2, R2, 0x10, R3 ;  /* 0x0000001002027824 */ /* 0x000fe200078e0203 */
[----:B------:R-:W-:Y:S01]  /*12e0*/  LEA R19, R19, R4, 0x2 ;  /* 0x0000000413137211 */ /* 0x000fe200078e10ff */
[----:B------:R-:W-:Y:S01]  /*12f0*/  IMAD.MOV.U32 R4, RZ, RZ, RZ ;  /* 0x000000ffff047224 */ /* 0x000fe200078e00ff */
[----:B------:R-:W-:-:S02]  /*1300*/  UIMAD UR46, UR4, UR4, URZ ;  /* 0x00000004042e72a4 */ /* 0x000fc4000f8e02ff */
[----:B------:R-:W-:Y:S01]  /*1310*/  ULOP3.LUT UR47, UR4, 0x3, URZ, 0xc0, !UPT ;  /* 0x00000003042f7892 */ /* 0x000fe2000f8ec0ff */
[----:B------:R-:W-:Y:S01]  /*1320*/  IMAD R18, R18, 0x4, R19 ;  /* 0x0000000412127824 */ /* 0x000fe200078e0213 */
[----:B------:R-:W-:Y:S02]  /*1330*/  ULOP3.LUT UR48, UR4, 0x7ffffffc, URZ, 0xc0, !UPT ;  /* 0x7ffffffc04307892 */ /* 0x000fe4000f8ec0ff */
[----:B------:R-:W-:Y:S02]  /*1340*/  UIADD3 UR49, UPT, UPT, -UR4, URZ, URZ ;  /* 0x000000ff04317290 */ /* 0x000fe4000fffe1ff */
[----:B------:R-:W-:-:S12]  /*1350*/  USEL UR41, UR41, 0x1, !UP0 ;  /* 0x0000000129297887 */ /* 0x000fd8000c000000 */
.L_x_69:
[----:B------:R-:W1:Y:S01]  /*1360*/  S2UR UR6, SR_CgaCtaId ;  /* 0x00000000000679c3 */ /* 0x000e620000008800 */
[----:B------:R-:W2:Y:S01]  /*1370*/  LDCU UR4, c[0x0][0x390] ;  /* 0x00007200ff0477ac */ /* 0x000ea20008000800 */
[----:B------:R-:W-:Y:S02]  /*1380*/  UMOV UR5, 0x400 ;  /* 0x0000040000057882 */ /* 0x000fe40000000000 */
[----:B------:R-:W-:-:S04]  /*1390*/  IMAD.U32 R3, RZ, RZ, UR5 ;  /* 0x00000005ff037e24 */ /* 0x000fc8000f8e00ff */
[----:B------:R-:W-:Y:S02]  /*13a0*/  VIADD R7, R3, 0x120 ;  /* 0x0000012003077836 */ /* 0x000fe40000000000 */
[----:B--2---:R-:W-:-:S04]  /*13b0*/  IMAD.U32 R5, RZ, RZ, UR4 ;  /* 0x00000004ff057e24 */ /* 0x004fc8000f8e00ff */
[----:B------:R-:W-:Y:S02]  /*13c0*/  IMAD R6, R4, R5, RZ ;  /* 0x0000000504067224 */ /* 0x000fe400078e02ff */
[----:B-1----:R-:W-:-:S05]  /*13d0*/  IMAD.U32 R0, RZ, RZ, UR6 ;  /* 0x00000006ff007e24 */ /* 0x002fca000f8e00ff */
[----:B------:R-:W-:-:S05]  /*13e0*/  LEA R7, R0, R7, 0x18 ;  /* 0x0000000700077211 */ /* 0x000fca00078ec0ff */
[----:B------:R-:W-:-:S06]  /*13f0*/  IMAD R6, R6, 0x4, R7 ;  /* 0x0000000406067824 */ /* 0x000fcc00078e0207 */
[----:B------:R-:W1:Y:S02]  /*1400*/  LDS R6, [R6] ;  /* 0x0000000006067984 */ /* 0x000e640000000800 */
[----:B-1----:R-:W-:-:S13]  /*1410*/  ISETP.NE.AND P0, PT, R6, -0x1, PT ;  /* 0xffffffff0600780c */ /* 0x002fda0003f05270 */
[----:B------:R-:W-:Y:S05]  /*1420*/  @!P0 BRA `(.L_x_24) ;  /* 0x0000002000208947 */ /* 0x000fea0003800000 */
[----:B------:R-:W1:Y:S02]  /*1430*/  LDS R22, [R19] ;  /* 0x0000000013167984 */ /* 0x000e640000000800 */
[----:B-1----:R-:W-:-:S13]  /*1440*/  ISETP.NE.AND P0, PT, R22, -0x1, PT ;  /* 0xffffffff1600780c */ /* 0x002fda0003f05270 */
[----:B------:R-:W-:Y:S05]  /*1450*/  @!P0 BRA `(.L_x_25) ;  /* 0x0000002000048947 */ /* 0x000fea0003800000 */
[----:B------:R-:W-:-:S13]  /*1460*/  ISETP.GE.AND P0, PT, R5, 0x1, PT ;  /* 0x000000010500780c */ /* 0x000fda0003f06270 */
[----:B------:R-:W-:Y:S05]  /*1470*/  @!P0 BRA `(.L_x_26) ;  /* 0x0000000000fc8947 */ /* 0x000fea0003800000 */
[----:B------:R-:W-:Y:S01]  /*1480*/  ISETP.GE.U32.AND P0, PT, R5, 0x4, PT ;  /* 0x000000040500780c */ /* 0x000fe20003f06070 */
[----:B------:R-:W-:-:S12]  /*1490*/  IMAD.MOV.U32 R0, RZ, RZ, RZ ;  /* 0x000000ffff007224 */ /* 0x000fd800078e00ff */
[----:B------:R-:W-:Y:S05]  /*14a0*/  @!P0 BRA `(.L_x_27) ;  /* 0x0000000000808947 */ /* 0x000fea0003800000 */
[----:B------:R-:W-:Y:S01]  /*14b0*/  IADD3 R0, PT, PT, R19, 0x8, RZ ;  /* 0x0000000813007810 */ /* 0x000fe20007ffe0ff */
[----:B------:R-:W-:Y:S01]  /*14c0*/  IMAD.U32 R3, RZ, RZ, UR49 ;  /* 0x00000031ff037e24 */ /* 0x000fe2000f8e00ff */
[----:B------:R-:W1:Y:S01]  /*14d0*/  LDCU UR6, c[0x0][0x390] ;  /* 0x00007200ff0677ac */ /* 0x000e620008000800 */
[----:B------:R-:W-:-:S05]  /*14e0*/  UMOV UR4, URZ ;  /* 0x000000ff00047c82 */ /* 0x000fca0008000000 */
.L_x_28:
[----:B------:R-:W-:Y:S01]  /*14f0*/  UIADD3 UR5, UPT, UPT, UR4, 0x1, URZ ;  /* 0x0000000104057890 */ /* 0x000fe2000fffe0ff */
[C---:B------:R-:W-:Y:S01]  /*1500*/  ISETP.NE.AND P0, PT, R3.reuse, -0x1, PT ;  /* 0xffffffff0300780c */ /* 0x040fe20003f05270 */
[----:B--23--:R-:W-:Y:S02]  /*1510*/  IMAD.MOV.U32 R15, RZ, RZ, -0x1 ;  /* 0xffffffffff0f7424 */ /* 0x00cfe400078e00ff */
[----:B------:R-:W-:Y:S01]  /*1520*/  UISETP.NE.AND UP0, UPT, UR5, UR45, UPT ;  /* 0x0000002d0500728c */ /* 0x000fe2000bf05270 */
[----:B-1----:R-:W-:Y:S02]  /*1530*/  IMAD.U32 R5, RZ, RZ, UR6 ;  /* 0x00000006ff057e24 */ /* 0x002fe4000f8e00ff */
[----:B------:R-:W-:Y:S02]  /*1540*/  VIADD R3, R3, 0x4 ;  /* 0x0000000403037836 */ /* 0x000fe40000000000 */
[----:B------:R-:W-:Y:S01]  /*1550*/  VIADD R4, R5, 0xfffffffd ;  /* 0xfffffffd05047836 */ /* 0x000fe20000000000 */
[----:B------:R-:W-:-:S04]  /*1560*/  PLOP3.LUT P2, PT, PT, PT, UP0, 0x80, 0x8 ;  /* 0x000000000008781c */ /* 0x000fc80003f4f008 */
[----:B------:R-:W-:Y:S01]  /*1570*/  @!P0 STS [R18+-0x4], R15 ;  /* 0xfffffc0f12008388 */ /* 0x000fe20000000800 */
[----:B------:R-:W-:Y:S01]  /*1580*/  ISETP.NE.AND P1, PT, R4, UR4, PT ;  /* 0x0000000404007c0c */ /* 0x000fe2000bf25270 */
[----:B------:R-:W-:Y:S02]  /*1590*/  VIADD R4, R5, 0xfffffffc ;  /* 0xfffffffc05047836 */ /* 0x000fe40000000000 */
[----:B------:R-:W1:Y:S05]  /*15a0*/  @P0 LDS R7, [R0+-0x4] ;  /* 0xfffffc0000070984 */ /* 0x000e6a0000000800 */
[----:B------:R-:W2:Y:S04]  /*15b0*/  @P2 LDS R9, [R0] ;  /* 0x0000000000092984 */ /* 0x000ea80000000800 */
[----:B-1----:R-:W-:Y:S01]  /*15c0*/  @P0 STS [R0+-0x8], R7 ;  /* 0xfffff80700000388 */ /* 0x002fe20000000800 */
[----:B------:R-:W-:Y:S01]  /*15d0*/  ISETP.NE.AND P0, PT, R4, UR4, PT ;  /* 0x0000000404007c0c */ /* 0x000fe2000bf05270 */
[----:B------:R-:W-:-:S02]  /*15e0*/  UIADD3 UR4, UPT, UPT, UR4, 0x4, URZ ;  /* 0x0000000404047890 */ /* 0x000fc4000fffe0ff */
[----:B--2---:R-:W-:Y:S02]  /*15f0*/  @P2 STS [R0+-0x4], R9 ;  /* 0xfffffc0900002388 */ /* 0x004fe40000000800 */
[----:B------:R-:W-:Y:S02]  /*1600*/  UISETP.NE.AND UP0, UPT, UR4, UR48, UPT ;  /* 0x000000300400728c */ /* 0x000fe4000bf05270 */
[----:B------:R-:W-:Y:S04]  /*1610*/  @!P2 STS [R18+-0x4], R15 ;  /* 0xfffffc0f1200a388 */ /* 0x000fe80000000800 */
[----:B------:R-:W1:Y:S04]  /*1620*/  @P1 LDS R11, [R0+0x4] ;  /* 0x00000400000b1984 */ /* 0x000e680000000800 */
[----:B-1----:R-:W-:Y:S04]  /*1630*/  @P1 STS [R0], R11 ;  /* 0x0000000b00001388 */ /* 0x002fe80000000800 */
[----:B------:R-:W-:Y:S04]  /*1640*/  @!P1 STS [R18+-0x4], R15 ;  /* 0xfffffc0f12009388 */ /* 0x000fe80000000800 */
[----:B------:R-:W1:Y:S04]  /*1650*/  @P0 LDS R13, [R0+0x8] ;  /* 0x00000800000d0984 */ /* 0x000e680000000800 */
[----:B-1----:R1:W-:Y:S04]  /*1660*/  @P0 STS [R0+0x4], R13 ;  /* 0x0000040d00000388 */ /* 0x0023e80000000800 */
[----:B------:R2:W-:Y:S01]  /*1670*/  @!P0 STS [R18+-0x4], R15 ;  /* 0xfffffc0f12008388 */ /* 0x0005e20000000800 */
[----:B-1----:R-:W-:Y:S01]  /*1680*/  VIADD R0, R0, 0x10 ;  /* 0x0000001000007836 */ /* 0x002fe20000000000 */
[----:B------:R-:W-:Y:S06]  /*1690*/  BRA.U UP0, `(.L_x_28) ;  /* 0xfffffffd00947547 */ /* 0x000fec000b83ffff */
[----:B------:R-:W-:-:S07]  /*16a0*/  IMAD.U32 R0, RZ, RZ, UR48 ;  /* 0x00000030ff007e24 */ /* 0x000fce000f8e00ff */
.L_x_27:
[----:B------:R-:W-:Y:S01]  /*16b0*/  UISETP.NE.AND UP0, UPT, UR47, URZ, UPT ;  /* 0x000000ff2f00728c */ /* 0x000fe2000bf05270 */
[----:B------:R-:W-:Y:S08]  /*16c0*/  BSSY.RECONVERGENT B0, `(.L_x_26) ;  /* 0x000001a000007945 */ /* 0x000ff00003800200 */
[----:B------:R-:W-:Y:S05]  /*16d0*/  BRA.U !UP0, `(.L_x_29) ;  /* 0x0000000108607547 */ /* 0x000fea000b800000 */
[----:B------:R-:W-:Y:S01]  /*16e0*/  UISETP.NE.AND UP0, UPT, UR47, 0x1, UPT ;  /* 0x000000012f00788c */ /* 0x000fe2000bf05270 */
[----:B------:R-:W-:-:S08]  /*16f0*/  LOP3.LUT P2, RZ, R5, 0x1, RZ, 0xc0, !PT ;  /* 0x0000000105ff7812 */ /* 0x000fd0000784c0ff */
[----:B------:R-:W-:Y:S05]  /*1700*/  BRA.U !UP0, `(.L_x_30) ;  /* 0x0000000108387547 */ /* 0x000fea000b800000 */
[C---:B------:R-:W-:Y:S01]  /*1710*/  ISETP.NE.AND P0, PT, R0.reuse, UR45, PT ;  /* 0x0000002d00007c0c */ /* 0x040fe2000bf05270 */
[----:B------:R-:W-:-:S05]  /*1720*/  VIADD R6, R0, 0x1 ;  /* 0x0000000100067836 */ /* 0x000fca0000000000 */
[----:B------:R-:W-:-:S07]  /*1730*/  ISETP.NE.AND P1, PT, R6, UR45, PT ;  /* 0x0000002d06007c0c */ /* 0x000fce000bf25270 */
[----:B------:R-:W-:Y:S01]  /*1740*/  @P0 IMAD R3, R0, 0x4, R19 ;  /* 0x0000000400030824 */ /* 0x000fe200078e0213 */
[----:B------:R-:W-:-:S04]  /*1750*/  @!P0 MOV R7, 0xffffffff ;  /* 0xffffffff00078802 */ /* 0x000fc80000000f00 */
[----:B------:R-:W1:Y:S01]  /*1760*/  @P0 LDS R4, [R3+0x4] ;  /* 0x0000040003040984 */ /* 0x000e620000000800 */
[C---:B---3--:R-:W-:Y:S02]  /*1770*/  @P1 IMAD R9, R0.reuse, 0x4, R19 ;  /* 0x0000000400091824 */ /* 0x048fe400078e0213 */
[----:B------:R-:W-:Y:S02]  /*1780*/  @!P1 IMAD.MOV.U32 R11, RZ, RZ, -0x1 ;  /* 0xffffffffff0b9424 */ /* 0x000fe400078e00ff */
[----:B------:R-:W-:Y:S01]  /*1790*/  VIADD R0, R0, 0x2 ;  /* 0x0000000200007836 */ /* 0x000fe20000000000 */
[----:B-1----:R-:W-:Y:S04]  /*17a0*/  @P0 STS [R3], R4 ;  /* 0x0000000403000388 */ /* 0x002fe80000000800 */
[----:B------:R-:W-:Y:S04]  /*17b0*/  @!P0 STS [R18+-0x4], R7 ;  /* 0xfffffc0712008388 */ /* 0x000fe80000000800 */
[----:B------:R-:W1:Y:S04]  /*17c0*/  @P1 LDS R6, [R9+0x8] ;  /* 0x0000080009061984 */ /* 0x000e680000000800 */
[----:B-1----:R1:W-:Y:S04]  /*17d0*/  @P1 STS [R9+0x4], R6 ;  /* 0x0000040609001388 */ /* 0x0023e80000000800 */
[----:B------:R1:W-:Y:S02]  /*17e0*/  @!P1 STS [R18+-0x4], R11 ;  /* 0xfffffc0b12009388 */ /* 0x0003e40000000800 */
.L_x_30:
[----:B------:R-:W-:Y:S05]  /*17f0*/  @!P2 BRA `(.L_x_29) ;  /* 0x000000000018a947 */ /* 0x000fea0003800000 */
[----:B------:R-:W-:-:S13]  /*1800*/  ISETP.NE.AND P0, PT, R0, UR45, PT ;  /* 0x0000002d00007c0c */ /* 0x000fda000bf05270 */
[----:B------:R-:W-:Y:S02]  /*1810*/  @P0 IMAD R0, R0, 0x4, R19 ;  /* 0x0000000400000824 */ /* 0x000fe400078e0213 */
[----:B------:R-:W-:-:S03]  /*1820*/  @!P0 IMAD.MOV.U32 R7, RZ, RZ, -0x1 ;  /* 0xffffffffff078424 */ /* 0x000fc600078e00ff */
[----:B------:R-:W4:Y:S04]  /*1830*/  @P0 LDS R3, [R0+0x4] ;  /* 0x0000040000030984 */ /* 0x000f280000000800 */
[----:B----4-:R4:W-:Y:S04]  /*1840*/  @P0 STS [R0], R3 ;  /* 0x0000000300000388 */ /* 0x0109e80000000800 */
[----:B------:R4:W-:Y:S02]  /*1850*/  @!P0 STS [R18+-0x4], R7 ;  /* 0xfffffc0712008388 */ /* 0x0009e40000000800 */
.L_x_29:
[----:B0-----:R-:W-:Y:S05]  /*1860*/  BSYNC.RECONVERGENT B0 ;  /* 0x0000000000007941 */ /* 0x001fea0003800200 */
.L_x_26:
[----:B------:R-:W5:Y:S01]  /*1870*/  S2UR UR5, SR_CgaCtaId ;  /* 0x00000000000579c3 */ /* 0x000f620000008800 */
[----:B-1-3--:R-:W1:Y:S01]  /*1880*/  S2R R9, SR_TID.X ;  /* 0x0000000000097919 */ /* 0x00ae620000002100 */
[----:B------:R-:W-:Y:S02]  /*1890*/  UMOV UR4, 0x400 ;  /* 0x0000040000047882 */ /* 0x000fe40000000000 */
[----:B----4-:R-:W-:Y:S02]  /*18a0*/  IMAD.U32 R3, RZ, RZ, UR4 ;  /* 0x00000004ff037e24 */ /* 0x010fe4000f8e00ff */
[----:B------:R-:W3:Y:S02]  /*18b0*/  LDCU UR4, c[0x0][0x38c] ;  /* 0x00007180ff0477ac */ /* 0x000ee40008000800 */
[----:B------:R-:W-:Y:S02]  /*18c0*/  VIADD R7, R3, 0x198 ;  /* 0x0000019803077836 */ /* 0x000fe40000000000 */
[----:B-----5:R-:W-:Y:S01]  /*18d0*/  IMAD.U32 R0, RZ, RZ, UR5 ;  /* 0x00000005ff007e24 */ /* 0x020fe2000f8e00ff */
[----:B---3--:R-:W-:-:S04]  /*18e0*/  ISETP.NE.AND P0, PT, R22, UR4, PT ;  /* 0x0000000416007c0c */ /* 0x008fc8000bf05270 */
[----:B------:R-:W-:-:S05]  /*18f0*/  LEA R4, R0, R7, 0x18 ;  /* 0x0000000700047211 */ /* 0x000fca00078ec0ff */
[----:B-1----:R-:W-:-:S05]  /*1900*/  IMAD R4, R9, 0x4, R4 ;  /* 0x0000000409047824 */ /* 0x002fca00078e0204 */
[----:B------:R-:W1:Y:S02]  /*1910*/  LDS R6, [R4] ;  /* 0x0000000004067984 */ /* 0x000e640000000800 */
[----:B-1----:R-:W-:-:S05]  /*1920*/  VIADD R7, R6, 0xffffffff ;  /* 0xffffffff06077836 */ /* 0x002fca0000000000 */
[----:B------:R1:W-:Y:S01]  /*1930*/  STS [R4], R7 ;  /* 0x0000000704007388 */ /* 0x0003e20000000800 */
[----:B------:R-:W-:Y:S05]  /*1940*/  @!P0 BRA `(.L_x_31) ;  /* 0x0000001800e88947 */ /* 0x000fea0003800000 */
[----:B------:R-:W-:Y:S01]  /*1950*/  IABS R3, R5 ;  /* 0x0000000500037213 */ /* 0x000fe20000000000 */
[----:B------:R-:W3:Y:S01]  /*1960*/  LDCU UR4, c[0x0][0x2f8] ;  /* 0x00005f00ff0477ac */ /* 0x000ee20008000800 */
[C---:B------:R-:W-:Y:S01]  /*1970*/  ISETP.GE.AND P2, PT, R22.reuse, RZ, PT ;  /* 0x000000ff1600720c */ /* 0x040fe20003f46270 */
[----:B------:R-:W-:Y:S01]  /*1980*/  VIADD R11, R22, 0x1 ;  /* 0x00000001160b7836 */ /* 0x000fe20000000000 */
[----:B------:R-:W4:Y:S01]  /*1990*/  I2F.RP R0, R3 ;  /* 0x0000000300007306 */ /* 0x000f220000209400 */
[----:B------:R-:W5:Y:S07]  /*19a0*/  LDCU.64 UR6, c[0x4][0x8] ;  /* 0x01000100ff0677ac */ /* 0x000f6e0008000a00 */
[----:B----4-:R-:W4:Y:S01]  /*19b0*/  MUFU.RCP R0, R0 ;  /* 0x0000000000007308 */ /* 0x010f220000001000 */
[----:B---3--:R-:W-:Y:S01]  /*19c0*/  UIADD3 UR4, UPT, UPT, -UR4, UR38, URZ ;  /* 0x0000002604047290 */ /* 0x008fe2000fffe1ff */
[----:B----4-:R-:W-:-:S06]  /*19d0*/  IADD3 R6, PT, PT, R0, 0xffffffe, RZ ;  /* 0x0ffffffe00067810 */ /* 0x010fcc0007ffe0ff */
[----:B-1----:R1:W3:Y:S02]  /*19e0*/  F2I.FTZ.U32.TRUNC.NTZ R7, R6 ;  /* 0x0000000600077305 */ /* 0x0022e4000021f000 */
[----:B-1----:R-:W-:Y:S02]  /*19f0*/  IMAD.MOV.U32 R6, RZ, RZ, RZ ;  /* 0x000000ffff067224 */ /* 0x002fe400078e00ff */
[----:B---3--:R-:W-:-:S04]  /*1a00*/  IMAD.MOV R4, RZ, RZ, -R7 ;  /* 0x000000ffff047224 */ /* 0x008fc800078e0a07 */
[----:B------:R-:W-:Y:S01]  /*1a10*/  IMAD R9, R4, R3, RZ ;  /* 0x0000000304097224 */ /* 0x000fe200078e02ff */
[----:B------:R-:W-:-:S03]  /*1a20*/  IABS R4, R22 ;  /* 0x0000001600047213 */ /* 0x000fc60000000000 */
[----:B------:R-:W-:-:S04]  /*1a30*/  IMAD.HI.U32 R7, R7, R9, R6 ;  /* 0x0000000907077227 */ /* 0x000fc800078e0006 */
[----:B------:R-:W-:Y:S02]  /*1a40*/  VIADD R9, R22, 0xffffffff ;  /* 0xffffffff16097836 */ /* 0x000fe40000000000 */
[----:B------:R-:W-:-:S04]  /*1a50*/  IMAD.HI.U32 R7, R7, R4, RZ ;  /* 0x0000000407077227 */ /* 0x000fc800078e00ff */
[----:B------:R-:W-:Y:S02]  /*1a60*/  IMAD.MOV R7, RZ, RZ, -R7 ;  /* 0x000000ffff077224 */ /* 0x000fe400078e0a07 */
[----:B------:R-:W-:Y:S02]  /*1a70*/  IMAD.U32 R6, RZ, RZ, UR38 ;  /* 0x00000026ff067e24 */ /* 0x000fe4000f8e00ff */
[----:B------:R-:W-:Y:S01]  /*1a80*/  IMAD R0, R3, R7, R4 ;  /* 0x0000000703007224 */ /* 0x000fe200078e0204 */
[----:B-----5:R-:W-:Y:S01]  /*1a90*/  MOV R4, UR6 ;  /* 0x0000000600047c02 */ /* 0x020fe20008000f00 */
[----:B------:R-:W-:-:S03]  /*1aa0*/  IMAD.IADD R7, R22, 0x1, R5 ;  /* 0x0000000116077824 */ /* 0x000fc600078e0205 */
[----:B------:R-:W-:Y:S02]  /*1ab0*/  ISETP.GT.U32.AND P0, PT, R3, R0, PT ;  /* 0x000000000300720c */ /* 0x000fe40003f04070 */
[----:B------:R1:W-:Y:S02]  /*1ac0*/  STS [R2+0x4], R7 ;  /* 0x0000040702007388 */ /* 0x0003e40000000800 */
[----:B-1----:R-:W-:-:S09]  /*1ad0*/  IMAD.U32 R7, RZ, RZ, UR39 ;  /* 0x00000027ff077e24 */ /* 0x002fd2000f8e00ff */
[----:B------:R-:W-:Y:S01]  /*1ae0*/  @!P0 IMAD.IADD R0, R0, 0x1, -R3 ;  /* 0x0000000100008824 */ /* 0x000fe200078e0a03 */
[----:B------:R-:W-:-:S04]  /*1af0*/  ISETP.NE.AND P0, PT, R5, RZ, PT ;  /* 0x000000ff0500720c */ /* 0x000fc80003f05270 */
[----:B------:R-:W-:-:S13]  /*1b00*/  ISETP.GT.U32.AND P1, PT, R3, R0, PT ;  /* 0x000000000300720c */ /* 0x000fda0003f24070 */
[----:B------:R-:W-:Y:S02]  /*1b10*/  @!P1 IMAD.IADD R0, R0, 0x1, -R3 ;  /* 0x0000000100009824 */ /* 0x000fe400078e0a03 */
[----:B------:R-:W-:Y:S02]  /*1b20*/  IMAD.IADD R3, R22, 0x1, -R5 ;  /* 0x0000000116037824 */ /* 0x000fe400078e0a05 */
[----:B------:R-:W-:Y:S01]  /*1b30*/  @!P2 IMAD.MOV R0, RZ, RZ, -R0 ;  /* 0x000000ffff00a224 */ /* 0x000fe200078e0a00 */
[----:B------:R-:W-:Y:S01]  /*1b40*/  @!P0 LOP3.LUT R0, RZ, R5, RZ, 0x33, !PT ;  /* 0x00000005ff008212 */ /* 0x000fe200078e33ff */
[----:B------:R-:W-:Y:S01]  /*1b50*/  IMAD.U32 R5, RZ, RZ, UR7 ;  /* 0x00000007ff057e24 */ /* 0x000fe2000f8e00ff */
[----:B------:R1:W-:Y:S02]  /*1b60*/  STS [R2], R3 ;  /* 0x0000000302007388 */ /* 0x0003e40000000800 */
[C---:B------:R-:W-:Y:S02]  /*1b70*/  ISETP.NE.AND P0, PT, R0.reuse, RZ, PT ;  /* 0x000000ff0000720c */ /* 0x040fe40003f05270 */
[----:B------:R-:W-:Y:S01]  /*1b80*/  ISETP.NE.AND P1, PT, R0, UR45, PT ;  /* 0x0000002d00007c0c */ /* 0x000fe2000bf25270 */
[----:B------:R1:W-:Y:S01]  /*1b90*/  STL [UR4], R3 ;  /* 0x00000003ff007987 */ /* 0x0003e20008100804 */
[----:B------:R-:W-:-:S02]  /*1ba0*/  SEL R9, R9, 0xffffffff, P0 ;  /* 0xffffffff09097807 */ /* 0x000fc40000000000 */
[----:B------:R-:W-:Y:S02]  /*1bb0*/  SEL R11, R11, 0xffffffff, P1 ;  /* 0xffffffff0b0b7807 */ /* 0x000fe40000800000 */
[----:B------:R-:W-:Y:S01]  /*1bc0*/  MOV R0, 0x0 ;  /* 0x0000000000007802 */ /* 0x000fe20000000f00 */
[----:B------:R1:W-:Y:S03]  /*1bd0*/  STS [R2+0x8], R9 ;  /* 0x0000080902007388 */ /* 0x0003e60000000800 */
[----:B------:R1:W3:Y:S01]  /*1be0*/  LDC.64 R12, c[0x4][R0] ;  /* 0x01000000000c7b82 */ /* 0x0002e20000000a00 */
[----:B------:R1:W-:Y:S02]  /*1bf0*/  STS [R2+0xc], R11 ;  /* 0x00000c0b02007388 */ /* 0x0003e40000000800 */
[----:B------:R-:W-:-:S07]  /*1c00*/  LEPC R20, `(.L_x_32) ;  /* 0x000000001014794e */ /* 0x000fce0000000000 */
[----:B0123--:R-:W-:Y:S05]  /*1c10*/  CALL.ABS.NOINC R12 ;  /* 0x000000000c007343 */ /* 0x00ffea0003c00000 */
.L_x_32:
[----:B------:R-:W0:Y:S01]  /*1c20*/  LDS R3, [R2+0x4] ;  /* 0x0000040002037984 */ /* 0x000e220000000800 */
[----:B------:R-:W1:Y:S01]  /*1c30*/  LDC R16, c[0x0][0x2f8] ;  /* 0x0000be00ff107b82 */ /* 0x000e620000000800 */
[----:B------:R-:W-:Y:S01]  /*1c40*/  MOV R17, 0x0 ;  /* 0x0000000000117802 */ /* 0x000fe20000000f00 */
[----:B------:R-:W2:Y:S01]  /*1c50*/  LDCU.64 UR4, c[0x4][0x8] ;  /* 0x01000100ff0477ac */ /* 0x000ea20008000a00 */
[----:B------:R-:W-:Y:S02]  /*1c60*/  IMAD.U32 R6, RZ, RZ, UR38 ;  /* 0x00000026ff067e24 */ /* 0x000fe4000f8e00ff */
[----:B------:R-:W-:-:S03]  /*1c70*/  IMAD.U32 R7, RZ, RZ, UR39 ;  /* 0x00000027ff077e24 */ /* 0x000fc6000f8e00ff */
[----:B------:R3:W4:Y:S01]  /*1c80*/  LDC.64 R8, c[0x4][R17] ;  /* 0x0100000011087b82 */ /* 0x0007220000000a00 */
[----:B--2---:R-:W-:Y:S02]  /*1c90*/  IMAD.U32 R4, RZ, RZ, UR4 ;  /* 0x00000004ff047e24 */ /* 0x004fe4000f8e00ff */
[----:B------:R-:W-:Y:S01]  /*1ca0*/  IMAD.U32 R5, RZ, RZ, UR5 ;  /* 0x00000005ff057e24 */ /* 0x000fe2000f8e00ff */
[----:B-1----:R-:W-:-:S05]  /*1cb0*/  IADD3 R16, PT, PT, -R16, UR38, RZ ;  /* 0x0000002610107c10 */ /* 0x002fca000fffe1ff */
[----:B0-----:R3:W-:Y:S02]  /*1cc0*/  STL [R16], R3 ;  /* 0x0000000310007387 */ /* 0x0017e40000100800 */
[----:B------:R-:W-:-:S07]  /*1cd0*/  LEPC R20, `(.L_x_33) ;  /* 0x000000001014794e */ /* 0x000fce0000000000 */
[----:B---34-:R-:W-:Y:S05]  /*1ce0*/  CALL.ABS.NOINC R8 ;  /* 0x0000000008007343 */ /* 0x018fea0003c00000 */
.L_x_33:
[----:B------:R-:W0:Y:S01]  /*1cf0*/  LDS R3, [R2+0x8] ;  /* 0x0000080002037984 */ /* 0x000e220000000800 */
[----:B------:R1:W2:Y:S01]  /*1d00*/  LDC.64 R8, c[0x4][R17] ;  /* 0x0100000011087b82 */ /* 0x0002a20000000a00 */
[----:B------:R-:W3:Y:S01]  /*1d10*/  LDCU.64 UR4, c[0x4][0x8] ;  /* 0x01000100ff0477ac */ /* 0x000ee20008000a00 */
[----:B------:R-:W-:Y:S01]  /*1d20*/  IMAD.U32 R6, RZ, RZ, UR38 ;  /* 0x00000026ff067e24 */ /* 0x000fe2000f8e00ff */
[----:B------:R-:W-:Y:S01]  /*1d30*/  MOV R7, UR39 ;  /* 0x0000002700077c02 */ /* 0x000fe20008000f00 */
[----:B---3--:R-:W-:Y:S02]  /*1d40*/  IMAD.U32 R4, RZ, RZ, UR4 ;  /* 0x00000004ff047e24 */ /* 0x008fe4000f8e00ff */
[----:B------:R-:W-:Y:S01]  /*1d50*/  IMAD.U32 R5, RZ, RZ, UR5 ;  /* 0x00000005ff057e24 */ /* 0x000fe2000f8e00ff */
[----:B0-----:R1:W-:Y:S06]  /*1d60*/  STL [R16], R3 ;  /* 0x0000000310007387 */ /* 0x0013ec0000100800 */
[----:B------:R-:W-:-:S07]  /*1d70*/  LEPC R20, `(.L_x_34) ;  /* 0x000000001014794e */ /* 0x000fce0000000000 */
[----:B-12---:R-:W-:Y:S05]  /*1d80*/  CALL.ABS.NOINC R8 ;  /* 0x0000000008007343 */ /* 0x006fea0003c00000 */
.L_x_34:
[----:B------:R-:W0:Y:S01]  /*1d90*/  LDS R3, [R2+0xc] ;  /* 0x00000c0002037984 */ /* 0x000e220000000800 */
[----:B------:R1:W2:Y:S01]  /*1da0*/  LDC.64 R8, c[0x4][R17] ;  /* 0x0100000011087b82 */ /* 0x0002a20000000a00 */
[----:B------:R-:W3:Y:S01]  /*1db0*/  LDCU.64 UR4, c[0x4][0x8] ;  /* 0x01000100ff0477ac */ /* 0x000ee20008000a00 */
[----:B------:R-:W-:Y:S02]  /*1dc0*/  IMAD.U32 R6, RZ, RZ, UR38 ;  /* 0x00000026ff067e24 */ /* 0x000fe4000f8e00ff */
[----:B------:R-:W-:Y:S02]  /*1dd0*/  IMAD.U32 R7, RZ, RZ, UR39 ;  /* 0x00000027ff077e24 */ /* 0x000fe4000f8e00ff */
[----:B---3--:R-:W-:Y:S02]  /*1de0*/  IMAD.U32 R4, RZ, RZ, UR4 ;  /* 0x00000004ff047e24 */ /* 0x008fe4000f8e00ff */
[----:B------:R-:W-:Y:S01]  /*1df0*/  IMAD.U32 R5, RZ, RZ, UR5 ;  /* 0x00000005ff057e24 */ /* 0x000fe2000f8e00ff */
[----:B0-----:R1:W-:Y:S06]  /*1e00*/  STL [R16], R3 ;  /* 0x0000000310007387 */ /* 0x0013ec0000100800 */
[----:B------:R-:W-:-:S07]  /*1e10*/  LEPC R20, `(.L_x_35) ;  /* 0x000000001014794e */ /* 0x000fce0000000000 */
[----:B-12---:R-:W-:Y:S05]  /*1e20*/  CALL.ABS.NOINC R8 ;  /* 0x0000000008007343 */ /* 0x006fea0003c00000 */
.L_x_35:
[----:B------:R0:W1:Y:S01]  /*1e30*/  LDC.64 R8, c[0x4][R17] ;  /* 0x0100000011087b82 */ /* 0x0000620000000a00 */
[----:B------:R-:W2:Y:S01]  /*1e40*/  LDCU.64 UR4, c[0x4][0x18] ;  /* 0x01000300ff0477ac */ /* 0x000ea20008000a00 */
[----:B------:R-:W-:Y:S01]  /*1e50*/  CS2R R6, SRZ ;  /* 0x0000000000067805 */ /* 0x000fe2000001ff00 */
[----:B--2---:R-:W-:Y:S02]  /*1e60*/  IMAD.U32 R4, RZ, RZ, UR4 ;  /* 0x00000004ff047e24 */ /* 0x004fe4000f8e00ff */
[----:B0-----:R-:W-:-:S07]  /*1e70*/  IMAD.U32 R5, RZ, RZ, UR5 ;  /* 0x00000005ff057e24 */ /* 0x001fce000f8e00ff */
[----:B------:R-:W-:-:S07]  /*1e80*/  LEPC R20, `(.L_x_36) ;  /* 0x000000001014794e */ /* 0x000fce0000000000 */
[----:B-1----:R-:W-:Y:S05]  /*1e90*/  CALL.ABS.NOINC R8 ;  /* 0x0000000008007343 */ /* 0x002fea0003c00000 */
.L_x_36:
[----:B------:R-:W0:Y:S01]  /*1ea0*/  LDS R0, [R2] ;  /* 0x0000000002007984 */ /* 0x000e220000000800 */
[----:B------:R-:W-:Y:S01]  /*1eb0*/  MOV R4, 0x400 ;  /* 0x0000040000047802 */ /* 0x000fe20000000f00 */
[----:B------:R-:W-:Y:S04]  /*1ec0*/  BSSY.RECONVERGENT B0, `(.L_x_37) ;  /* 0x000001e000007945 */ /* 0x000fe80003800200 */
[----:B------:R-:W-:Y:S01]  /*1ed0*/  BSSY.RELIABLE B1, `(.L_x_38) ;  /* 0x0000013000017945 */ /* 0x000fe20003800100 */
[----:B------:R-:W1:Y:S01]  /*1ee0*/  S2R R3, SR_CgaCtaId ;  /* 0x0000000000037919 */ /* 0x000e620000008800 */
[----:B------:R-:W-:-:S05]  /*1ef0*/  VIADD R6, R4, 0x90 ;  /* 0x0000009004067836 */ /* 0x000fca0000000000 */
[----:B-1----:R-:W-:Y:S02]  /*1f00*/  LEA R5, R3, R6, 0x18 ;  /* 0x0000000603057211 */ /* 0x002fe400078ec0ff */
[----:B0-----:R-:W-:-:S03]  /*1f10*/  ISETP.GT.AND P0, PT, R0, UR46, PT ;  /* 0x0000002e00007c0c */ /* 0x001fc6000bf04270 */
[----:B------:R-:W-:Y:S01]  /*1f20*/  IMAD R6, R22, 0x4, R5 ;  /* 0x0000000416067824 */ /* 0x000fe200078e0205 */
[----:B------:R-:W-:-:S13]  /*1f30*/  ISETP.LT.OR P0, PT, R0, RZ, P0 ;  /* 0x000000ff0000720c */ /* 0x000fda0000701670 */
[----:B------:R-:W-:Y:S05]  /*1f40*/  @P0 BRA `(.L_x_39) ;  /* 0x00000000002c0947 */ /* 0x000fea0003800000 */
[----:B------:R-:W0:Y:S02]  /*1f50*/  LDC.64 R8, c[0x0][0x380] ;  /* 0x0000e000ff087b82 */ /* 0x000e240000000a00 */
[----:B0-----:R-:W-:-:S06]  /*1f60*/  IMAD.WIDE.U32 R8, R0, 0x4, R8 ;  /* 0x0000000400087825 */ /* 0x001fcc00078e0008 */
[----:B------:R-:W2:Y:S02]  /*1f70*/  LDG.E R8, desc[UR36][R8.64] ;  /* 0x0000002408087981 */ /* 0x000ea4000c1e1900 */
[----:B--2---:R-:W-:-:S13]  /*1f80*/  ISETP.NE.AND P0, PT, R8, RZ, PT ;  /* 0x000000ff0800720c */ /* 0x004fda0003f05270 */
[----:B------:R-:W-:Y:S05]  /*1f90*/  @!P0 BRA `(.L_x_39) ;  /* 0x0000000000188947 */ /* 0x000fea0003800000 */
[----:B------:R-:W-:Y:S01]  /*1fa0*/  IMAD R10, R0, 0x4, R5 ;  /* 0x00000004000a7824 */ /* 0x000fe200078e0205 */
[----:B------:R-:W-:Y:S04]  /*1fb0*/  LDS R7, [R6] ;  /* 0x0000000006077984 */ /* 0x000fe80000000800 */
[----:B------:R-:W0:Y:S02]  /*1fc0*/  LDS R8, [R10] ;  /* 0x000000000a087984 */ /* 0x000e240000000800 */
[----:B0-----:R-:W-:-:S13]  /*1fd0*/  ISETP.GE.AND P0, PT, R7, R8, PT ;  /* 0x000000080700720c */ /* 0x001fda0003f06270 */
[----:B------:R-:W-:Y:S05]  /*1fe0*/  @!P0 BREAK.RELIABLE B1 ;  /* 0x0000000000018942 */ /* 0x000fea0003800100 */
[----:B------:R-:W-:Y:S05]  /*1ff0*/  @!P0 BRA `(.L_x_40) ;  /* 0x0000000000148947 */ /* 0x000fea0003800000 */
.L_x_39:
[----:B------:R-:W-:Y:S05]  /*2000*/  BSYNC.RELIABLE B1 ;  /* 0x0000000000017941 */ /* 0x000fea0003800100 */
.L_x_38:
[----:B------:R-:W-:Y:S01]  /*2010*/  IMAD.MOV.U32 R7, RZ, RZ, -0x1 ;  /* 0xffffffffff077424 */ /* 0x000fe200078e00ff */
[----:B------:R-:W-:-:S04]  /*2020*/  MOV R0, 0xffffffff ;  /* 0xffffffff00007802 */ /* 0x000fc80000000f00 */
[----:B------:R1:W-:Y:S01]  /*2030*/  STS [R2], R7 ;  /* 0x0000000702007388 */ /* 0x0003e20000000800 */
[----:B------:R-:W-:Y:S05]  /*2040*/  BRA `(.L_x_41) ;  /* 0x0000000000147947 */ /* 0x000fea0003800000 */
.L_x_40:
[----:B------:R-:W-:Y:S01]  /*2050*/  LEA R9, R3, R4, 0x18 ;  /* 0x0000000403097211 */ /* 0x000fe200078ec0ff */
[----:B------:R-:W-:-:S04]  /*2060*/  VIADD R7, R7, 0x1 ;  /* 0x0000000107077836 */ /* 0x000fc80000000000 */
[----:B------:R-:W-:Y:S01]  /*2070*/  IMAD R9, R0, 0x4, R9 ;  /* 0x0000000400097824 */ /* 0x000fe200078e0209 */
[----:B------:R0:W-:Y:S04]  /*2080*/  STS [R10], R7 ;  /* 0x000000070a007388 */ /* 0x0001e80000000800 */
[----:B------:R0:W-:Y:S02]  /*2090*/  STS [R9], R22 ;  /* 0x0000001609007388 */ /* 0x0001e40000000800 */
.L_x_41:
[----:B------:R-:W-:Y:S05]  /*20a0*/  BSYNC.RECONVERGENT B0 ;  /* 0x0000000000007941 */ /* 0x000fea0003800200 */
.L_x_37:
[----:B01----:R-:W0:Y:S01]  /*20b0*/  LDS R7, [R2+0x4] ;  /* 0x0000040002077984 */ /* 0x003e220000000800 */
[----:B------:R-:W-:Y:S04]  /*20c0*/  BSSY.RECONVERGENT B0, `(.L_x_42) ;  /* 0x0000018000007945 */ /* 0x000fe80003800200 */
[----:B------:R-:W-:Y:S01]  /*20d0*/  BSSY.RELIABLE B1, `(.L_x_43) ;  /* 0x0000014000017945 */ /* 0x000fe20003800100 */
[----:B0-----:R-:W-:-:S04]  /*20e0*/  ISETP.GT.AND P0, PT, R7, UR46, PT ;  /* 0x0000002e07007c0c */ /* 0x001fc8000bf04270 */
        /* <DEDUP_REMOVED lines=11> */
[----:B------:R-:W-:Y:S01]  /*21a0*/  @!P0 LEA R10, R3, R4, 0x18 ;  /* 0x00000004030a8211 */ /* 0x000fe200078ec0ff */
[----:B------:R-:W-:Y:S01]  /*21b0*/  @!P0 VIADD R8, R8, 0x1 ;  /* 0x0000000108088836 */ /* 0x000fe20000000000 */
[----:B------:R-:W-:Y:S05]  /*21c0*/  @!P0 BREAK.RELIABLE B1 ;  /* 0x0000000000018942 */ /* 0x000fea0003800100 */
[----:B------:R-:W-:Y:S01]  /*21d0*/  @!P0 IMAD R7, R7, 0x4, R10 ;  /* 0x0000000407078824 */ /* 0x000fe200078e020a */
[----:B------:R0:W-:Y:S04]  /*21e0*/  @!P0 STS [R9], R8 ;  /* 0x0000000809008388 */ /* 0x0001e80000000800 */
[----:B------:R0:W-:Y:S01]  /*21f0*/  @!P0 STS [R7], R22 ;  /* 0x0000001607008388 */ /* 0x0001e20000000800 */
[----:B------:R-:W-:Y:S05]  /*2200*/  @!P0 BRA `(.L_x_45) ;  /* 0x00000000000c8947 */ /* 0x000fea0003800000 */
.L_x_44:
[----:B------:R-:W-:Y:S05]  /*2210*/  BSYNC.RELIABLE B1 ;  /* 0x0000000000017941 */ /* 0x000fea0003800100 */
.L_x_43:
[----:B0-----:R-:W-:-:S05]  /*2220*/  IMAD.MOV.U32 R7, RZ, RZ, -0x1 ;  /* 0xffffffffff077424 */ /* 0x001fca00078e00ff */
[----:B------:R1:W-:Y:S02]  /*2230*/  STS [R2+0x4], R7 ;  /* 0x0000040702007388 */ /* 0x0003e40000000800 */
.L_x_45:
[----:B------:R-:W-:Y:S05]  /*2240*/  BSYNC.RECONVERGENT B0 ;  /* 0x0000000000007941 */ /* 0x000fea0003800200 */
.L_x_42:
        /* <DEDUP_REMOVED lines=22> */
.L_x_48:
[----:B------:R-:W-:Y:S05]  /*23b0*/  BSYNC.RELIABLE B1 ;  /* 0x0000000000017941 */ /* 0x000fea0003800100 */
.L_x_47:
[----:B0-----:R-:W-:-:S05]  /*23c0*/  IMAD.MOV.U32 R7, RZ, RZ, -0x1 ;  /* 0xffffffffff077424 */ /* 0x001fca00078e00ff */
[----:B------:R1:W-:Y:S02]  /*23d0*/  STS [R2+0x8], R7 ;  /* 0x0000080702007388 */ /* 0x0003e40000000800 */
.L_x_49:
[----:B------:R-:W-:Y:S05]  /*23e0*/  BSYNC.RECONVERGENT B0 ;  /* 0x0000000000007941 */ /* 0x000fea0003800200 */
.L_x_46:
        /* <DEDUP_REMOVED lines=11> */
[----:B------:R-:W-:Y:S01]  /*24a0*/  LEA R5, R7, R5, 0x2 ;  /* 0x0000000507057211 */ /* 0x000fe200078e10ff */
        /* <DEDUP_REMOVED lines=10> */
.L_x_52:
[----:B------:R-:W-:Y:S05]  /*2550*/  BSYNC.RELIABLE B1 ;  /* 0x0000000000017941 */ /* 0x000fea0003800100 */
.L_x_51:
[----:B------:R-:W-:-:S05]  /*2560*/  IMAD.MOV.U32 R3, RZ, RZ, -0x1 ;  /* 0xffffffffff037424 */ /* 0x000fca00078e00ff */
[----:B------:R1:W-:Y:S02]  /*2570*/  STS [R2+0xc], R3 ;  /* 0x00000c0302007388 */ /* 0x0003e40000000800 */
.L_x_53:
[----:B------:R-:W-:Y:S05]  /*2580*/  BSYNC.RECONVERGENT B0 ;  /* 0x0000000000007941 */ /* 0x000fea0003800200 */
.L_x_50:
[----:B0-----:R-:W0:Y:S01]  /*2590*/  S2R R22, SR_TID.X ;  /* 0x0000000000167919 */ /* 0x001e220000002100 */
[----:B------:R-:W2:Y:S01]  /*25a0*/  LDCU UR4, c[0x0][0x2f8] ;  /* 0x00005f00ff0477ac */ /* 0x000ea20008000800 */
[----:B-1----:R-:W-:Y:S01]  /*25b0*/  MOV R3, 0x0 ;  /* 0x0000000000037802 */ /* 0x002fe20000000f00 */
[----:B------:R-:W-:Y:S01]  /*25c0*/  IMAD.U32 R6, RZ, RZ, UR38 ;  /* 0x00000026ff067e24 */ /* 0x000fe2000f8e00ff */
[----:B------:R-:W1:Y:S02]  /*25d0*/  LDCU.64 UR6, c[0x4][0x8] ;  /* 0x01000100ff0677ac */ /* 0x000e640008000a00 */
[----:B------:R3:W4:Y:S01]  /*25e0*/  LDC.64 R8, c[0x4][R3] ;  /* 0x0100000003087b82 */ /* 0x0007220000000a00 */
[----:B------:R-:W-:Y:S01]  /*25f0*/  IMAD.U32 R7, RZ, RZ, UR39 ;  /* 0x00000027ff077e24 */ /* 0x000fe2000f8e00ff */
[----:B--2---:R-:W-:Y:S01]  /*2600*/  UIADD3 UR4, UPT, UPT, -UR4, UR38, URZ ;  /* 0x0000002604047290 */ /* 0x004fe2000fffe1ff */
[----:B-1----:R-:W-:Y:S02]  /*2610*/  IMAD.U32 R4, RZ, RZ, UR6 ;  /* 0x00000006ff047e24 */ /* 0x002fe4000f8e00ff */
[----:B------:R-:W-:-:S06]  /*2620*/  IMAD.U32 R5, RZ, RZ, UR7 ;  /* 0x00000007ff057e24 */ /* 0x000fcc000f8e00ff */
[----:B------:R1:W-:Y:S01]  /*2630*/  STL [UR4], R0 ;  /* 0x00000000ff007987 */ /* 0x0003e20008100804 */
[----:B0-----:R-:W-:-:S04]  /*2640*/  ISETP.NE.AND P0, PT, R22, RZ, PT ;  /* 0x000000ff1600720c */ /* 0x001fc80003f05270 */
[----:B-1-3--:R-:W-:-:S09]  /*2650*/  P2R R0, PR, RZ, 0x1 ;  /* 0x00000001ff007803 */ /* 0x00afd20000000000 */
[----:B------:R-:W-:-:S07]  /*2660*/  LEPC R20, `(.L_x_54) ;  /* 0x000000001014794e */ /* 0x000fce0000000000 */
[----:B----4-:R-:W-:Y:S05]  /*2670*/  CALL.ABS.NOINC R8 ;  /* 0x0000000008007343 */ /* 0x010fea0003c00000 */
.L_x_54:
[----:B------:R-:W0:Y:S01]  /*2680*/  LDS R3, [R2+0x4] ;  /* 0x0000040002037984 */ /* 0x000e220000000800 */
[----:B------:R-:W1:Y:S01]  /*2690*/  LDC R16, c[0x0][0x2f8] ;  /* 0x0000be00ff107b82 */ /* 0x000e620000000800 */
[----:B------:R-:W-:Y:S01]  /*26a0*/  MOV R17, 0x0 ;  /* 0x0000000000117802 */ /* 0x000fe20000000f00 */
[----:B------:R-:W2:Y:S01]  /*26b0*/  LDCU.64 UR4, c[0x4][0x8] ;  /* 0x01000100ff0477ac */ /* 0x000ea20008000a00 */
[----:B------:R-:W-:Y:S01]  /*26c0*/  IMAD.U32 R6, RZ, RZ, UR38 ;  /* 0x00000026ff067e24 */ /* 0x000fe2000f8e00ff */
[----:B------:R-:W-:-:S04]  /*26d0*/  MOV R7, UR39 ;  /* 0x0000002700077c02 */ /* 0x000fc80008000f00 */
[----:B------:R3:W4:Y:S01]  /*26e0*/  LDC.64 R8, c[0x4][R17] ;  /* 0x0100000011087b82 */ /* 0x0007220000000a00 */
[----:B--2---:R-:W-:Y:S02]  /*26f0*/  IMAD.U32 R4, RZ, RZ, UR4 ;  /* 0x00000004ff047e24 */ /* 0x004fe4000f8e00ff */
[----:B------:R-:W-:Y:S01]  /*2700*/  IMAD.U32 R5, RZ, RZ, UR5 ;  /* 0x00000005ff057e24 */ /* 0x000fe2000f8e00ff */
[----:B-1----:R-:W-:-:S05]  /*2710*/  IADD3 R16, PT, PT, -R16, UR38, RZ ;  /* 0x0000002610107c10 */ /* 0x002fca000fffe1ff */
[----:B0-----:R3:W-:Y:S02]  /*2720*/  STL [R16], R3 ;  /* 0x0000000310007387 */ /* 0x0017e40000100800 */
[----:B------:R-:W-:-:S07]  /*2730*/  LEPC R20, `(.L_x_55) ;  /* 0x000000001014794e */ /* 0x000fce0000000000 */
[----:B---34-:R-:W-:Y:S05]  /*2740*/  CALL.ABS.NOINC R8 ;  /* 0x0000000008007343 */ /* 0x018fea0003c00000 */
.L_x_55:
        /* <DEDUP_REMOVED lines=10> */
.L_x_56:
        /* <DEDUP_REMOVED lines=10> */
.L_x_57:
[----:B------:R0:W1:Y:S01]  /*2890*/  LDC.64 R8, c[0x4][R17] ;  /* 0x0100000011087b82 */ /* 0x0000620000000a00 */
[----:B------:R-:W2:Y:S01]  /*28a0*/  LDCU.64 UR4, c[0x4][0x20] ;  /* 0x01000400ff0477ac */ /* 0x000ea20008000a00 */
[----:B------:R-:W-:Y:S01]  /*28b0*/  CS2R R6, SRZ ;  /* 0x0000000000067805 */ /* 0x000fe2000001ff00 */
[----:B--2---:R-:W-:Y:S02]  /*28c0*/  IMAD.U32 R4, RZ, RZ, UR4 ;  /* 0x00000004ff047e24 */ /* 0x004fe4000f8e00ff */
[----:B0-----:R-:W-:-:S07]  /*28d0*/  IMAD.U32 R5, RZ, RZ, UR5 ;  /* 0x00000005ff057e24 */ /* 0x001fce000f8e00ff */
[----:B------:R-:W-:-:S07]  /*28e0*/  LEPC R20, `(.L_x_58) ;  /* 0x000000001014794e */ /* 0x000fce0000000000 */
[----:B-1----:R-:W-:Y:S05]  /*28f0*/  CALL.ABS.NOINC R8 ;  /* 0x0000000008007343 */ /* 0x002fea0003c00000 */
.L_x_58:
[----:B------:R-:W-:-:S13]  /*2900*/  ISETP.NE.AND P6, PT, R22, RZ, PT ;  /* 0x000000ff1600720c */ /* 0x000fda0003fc5270 */
[----:B------:R-:W-:Y:S05]  /*2910*/  @P6 BRA `(.L_x_59) ;  /* 0x0000000800cc6947 */ /* 0x000fea0003800000 */
[----:B------:R-:W-:-:S07]  /*2920*/  HFMA2 R0, -RZ, RZ, 0, 0 ;  /* 0x00000000ff007431 */ /* 0x000fce00000001ff */
.L_x_68:
[----:B0-----:R-:W0:Y:S01]  /*2930*/  S2R R3, SR_CgaCtaId ;  /* 0x0000000000037919 */ /* 0x001e220000008800 */
[----:B------:R-:W-:Y:S01]  /*2940*/  MOV R20, 0x400 ;  /* 0x0000040000147802 */ /* 0x000fe20000000f00 */
[----:B------:R-:W-:Y:S04]  /*2950*/  BSSY.RECONVERGENT B0, `(.L_x_60) ;  /* 0x00000ae000007945 */ /* 0x000fe80003800200 */
[----:B------:R-:W-:-:S05]  /*2960*/  VIADD R4, R20, 0x1ac ;  /* 0x000001ac14047836 */ /* 0x000fca0000000000 */
[----:B0-----:R-:W-:-:S05]  /*2970*/  LEA R21, R3, R4, 0x18 ;  /* 0x0000000403157211 */ /* 0x001fca00078ec0ff */
[C---:B------:R-:W-:Y:S02]  /*2980*/  IMAD R21, R0.reuse, 0x4, R21 ;  /* 0x0000000400157824 */ /* 0x040fe400078e0215 */
[----:B------:R-:W-:-:S04]  /*2990*/  VIADD R0, R0, 0x1 ;  /* 0x0000000100007836 */ /* 0x000fc80000000000 */
[----:B------:R-:W0:Y:S01]  /*29a0*/  LDS R21, [R21] ;  /* 0x0000000015157984 */ /* 0x000e220000000800 */
[----:B------:R-:W-:Y:S02]  /*29b0*/  ISETP.NE.AND P0, PT, R0, UR41, PT ;  /* 0x0000002900007c0c */ /* 0x000fe4000bf05270 */
[----:B0-----:R-:W-:-:S13]  /*29c0*/  ISETP.NE.AND P1, PT, R21, -0x1, PT ;  /* 0xffffffff1500780c */ /* 0x001fda0003f25270 */
[----:B------:R-:W-:Y:S05]  /*29d0*/  @!P1 BRA `(.L_x_61) ;  /* 0x0000000800949947 */ /* 0x000fea0003800000 */
[----:B------:R-:W0:Y:S01]  /*29e0*/  LDCU UR4, c[0x0][0x394] ;  /* 0x00007280ff0477ac */ /* 0x000e220008000800 */
[----:B------:R-:W-:Y:S02]  /*29f0*/  IMAD.MOV.U32 R22, RZ, RZ, -0x64 ;  /* 0xffffff9cff167424 */ /* 0x000fe400078e00ff */
[----:B------:R-:W-:Y:S02]  /*2a00*/  IMAD.MOV.U32 R23, RZ, RZ, 0x1388 ;  /* 0x00001388ff177424 */ /* 0x000fe400078e00ff */
[----:B------:R-:W-:Y:S01]  /*2a10*/  IMAD.MOV.U32 R13, RZ, RZ, RZ ;  /* 0x000000ffff0d7224 */ /* 0x000fe200078e00ff */
[----:B0-----:R-:W-:-:S09]  /*2a20*/  UISETP.GE.U32.AND UP0, UPT, UR4, 0x10, UPT ;  /* 0x000000100400788c */ /* 0x001fd2000bf06070 */
[----:B------:R-:W-:Y:S05]  /*2a30*/  BRA.U !UP0, `(.L_x_62) ;  /* 0x0000000508107547 */ /* 0x000fea000b800000 */
[----:B------:R-:W-:Y:S01]  /*2a40*/  VIADD R24, R20, 0x198 ;  /* 0x0000019814187836 */ /* 0x000fe20000000000 */
[----:B------:R-:W-:Y:S01]  /*2a50*/  BSSY.RECONVERGENT B1, `(.L_x_63) ;  /* 0x0000041000017945 */ /* 0x000fe20003800200 */
[----:B------:R-:W-:Y:S02]  /*2a60*/  IMAD.MOV.U32 R22, RZ, RZ, -0x64 ;  /* 0xffffff9cff167424 */ /* 0x000fe400078e00ff */
[----:B------:R-:W-:Y:S01]  /*2a70*/  IMAD.MOV.U32 R23, RZ, RZ, 0x1388 ;  /* 0x00001388ff177424 */ /* 0x000fe200078e00ff */
[----:B------:R-:W-:Y:S01]  /*2a80*/  LEA R24, R3, R24, 0x18 ;  /* 0x0000001803187211 */ /* 0x000fe200078ec0ff */
[----:B------:R-:W-:-:S07]  /*2a90*/  IMAD.MOV.U32 R25, RZ, RZ, RZ ;  /* 0x000000ffff197224 */ /* 0x000fce00078e00ff */
.L_x_64:
[----:B------:R-:W-:-:S05]  /*2aa0*/  LEA R26, R25, R24, 0x2 ;  /* 0x00000018191a7211 */ /* 0x000fca00078e10ff */
[----:B------:R-:W0:Y:S04]  /*2ab0*/  LDS.64 R14, [R26] ;  /* 0x000000001a0e7984 */ /* 0x000e280000000a00 */
[----:B------:R-:W1:Y:S04]  /*2ac0*/  LDS.64 R16, [R26+0x8] ;  /* 0x000008001a107984 */ /* 0x000e680000000a00 */
[----:B------:R-:W2:Y:S04]  /*2ad0*/  LDS.64 R4, [R26+0x10] ;  /* 0x000010001a047984 */ /* 0x000ea80000000a00 */
[----:B------:R-:W3:Y:S04]  /*2ae0*/  LDS.64 R6, [R26+0x18] ;  /* 0x000018001a067984 */ /* 0x000ee80000000a00 */
[----:B------:R-:W4:Y:S04]  /*2af0*/  LDS.64 R8, [R26+0x20] ;  /* 0x000020001a087984 */ /* 0x000f280000000a00 */
[----:B------:R-:W5:Y:S01]  /*2b00*/  LDS.64 R10, [R26+0x28] ;  /* 0x000028001a0a7984 */ /* 0x000f620000000a00 */
[----:B0-----:R-:W-:-:S02]  /*2b10*/  VIMNMX R12, PT, PT, R14, R23, PT ;  /* 0x000000170e0c7248 */ /* 0x001fc40003fe0100 */
[----:B------:R-:W-:Y:S02]  /*2b20*/  ISETP.GE.AND P3, PT, R14, R23, PT ;  /* 0x000000170e00720c */ /* 0x000fe40003f66270 */
[----:B------:R-:W-:Y:S02]  /*2b30*/  VIMNMX R13, PT, PT, R12, R15, PT ;  /* 0x0000000f0c0d7248 */ /* 0x000fe40003fe0100 */
[----:B------:R-:W-:Y:S02]  /*2b40*/  ISETP.GE.AND P4, PT, R15, R12, PT ;  /* 0x0000000c0f00720c */ /* 0x000fe40003f86270 */
[----:B-1----:R-:W-:Y:S01]  /*2b50*/  ISETP.GE.AND P1, PT, R16, R13, PT ;  /* 0x0000000d1000720c */ /* 0x002fe20003f26270 */
[----:B------:R-:W-:Y:S01]  /*2b60*/  LDS.64 R14, [R26+0x38] ;  /* 0x000038001a0e7984 */ /* 0x000fe20000000a00 */
[----:B------:R-:W-:Y:S02]  /*2b70*/  VIMNMX R16, PT, PT, R13, R16, PT ;  /* 0x000000100d107248 */ /* 0x000fe40003fe0100 */
[----:B------:R-:W-:Y:S01]  /*2b80*/  SEL R22, R25, R22, !P3 ;  /* 0x0000001619167207 */ /* 0x000fe20005800000 */
[----:B------:R-:W0:Y:S01]  /*2b90*/  LDS.64 R12, [R26+0x30] ;  /* 0x000030001a0c7984 */ /* 0x000e220000000a00 */
[----:B------:R-:W-:-:S02]  /*2ba0*/  VIMNMX R23, PT, PT, R16, R17, PT ;  /* 0x0000001110177248 */ /* 0x000fc40003fe0100 */
[----:B------:R-:W-:Y:S02]  /*2bb0*/  ISETP.GE.AND P2, PT, R17, R16, PT ;  /* 0x000000101100720c */ /* 0x000fe40003f46270 */
[----:B--2---:R-:W-:Y:S01]  /*2bc0*/  VIMNMX R16, PT, PT, R23, R4, PT ;  /* 0x0000000417107248 */ /* 0x004fe20003fe0100 */
[C---:B------:R-:W-:Y:S01]  /*2bd0*/  @!P4 VIADD R22, R25.reuse, 0x1 ;  /* 0x000000011916c836 */ /* 0x040fe20000000000 */
[----:B------:R-:W-:Y:S01]  /*2be0*/  ISETP.GE.AND P3, PT, R4, R23, PT ;  /* 0x000000170400720c */ /* 0x000fe20003f66270 */
[----:B------:R-:W-:Y:S01]  /*2bf0*/  @!P1 VIADD R22, R25, 0x2 ;  /* 0x0000000219169836 */ /* 0x000fe20000000000 */
[----:B------:R-:W-:Y:S02]  /*2c00*/  VIMNMX R17, PT, PT, R16, R5, PT ;  /* 0x0000000510117248 */ /* 0x000fe40003fe0100 */
[----:B------:R-:W-:Y:S02]  /*2c10*/  ISETP.GE.AND P4, PT, R5, R16, PT ;  /* 0x000000100500720c */ /* 0x000fe40003f86270 */
[----:B---3--:R-:W-:-:S02]  /*2c20*/  VIMNMX R4, PT, PT, R17, R6, PT ;  /* 0x0000000611047248 */ /* 0x008fc40003fe0100 */
[----:B------:R-:W-:Y:S01]  /*2c30*/  ISETP.GE.AND P1, PT, R6, R17, PT ;  /* 0x000000110600720c */ /* 0x000fe20003f26270 */
[----:B------:R-:W-:Y:S01]  /*2c40*/  @!P2 VIADD R22, R25, 0x3 ;  /* 0x000000031916a836 */ /* 0x000fe20000000000 */
[----:B------:R-:W-:Y:S02]  /*2c50*/  VIMNMX R5, PT, PT, R4, R7, PT ;  /* 0x0000000704057248 */ /* 0x000fe40003fe0100 */
[----:B------:R-:W-:Y:S01]  /*2c60*/  ISETP.GE.AND P2, PT, R7, R4, PT ;  /* 0x000000040700720c */ /* 0x000fe20003f46270 */
[----:B------:R-:W-:Y:S01]  /*2c70*/  @!P3 VIADD R22, R25, 0x4 ;  /* 0x000000041916b836 */ /* 0x000fe20000000000 */
[----:B----4-:R-:W-:Y:S02]  /*2c80*/  VIMNMX R4, PT, PT, R5, R8, PT ;  /* 0x0000000805047248 */ /* 0x010fe40003fe0100 */
[----:B------:R-:W-:Y:S01]  /*2c90*/  ISETP.GE.AND P3, PT, R8, R5, PT ;  /* 0x000000050800720c */ /* 0x000fe20003f66270 */
[----:B------:R-:W-:Y:S01]  /*2ca0*/  @!P4 VIADD R22, R25, 0x5 ;  /* 0x000000051916c836 */ /* 0x000fe20000000000 */
[----:B------:R-:W-:-:S02]  /*2cb0*/  VIMNMX R5, PT, PT, R4, R9, PT ;  /* 0x0000000904057248 */ /* 0x000fc40003fe0100 */
[----:B------:R-:W-:Y:S01]  /*2cc0*/  ISETP.GE.AND P4, PT, R9, R4, PT ;  /* 0x000000040900720c */ /* 0x000fe20003f86270 */
[----:B------:R-:W-:Y:S01]  /*2cd0*/  @!P1 VIADD R22, R25, 0x6 ;  /* 0x0000000619169836 */ /* 0x000fe20000000000 */
[----:B-----5:R-:W-:Y:S02]  /*2ce0*/  VIMNMX R4, PT, PT, R5, R10, PT ;  /* 0x0000000a05047248 */ /* 0x020fe40003fe0100 */
[----:B------:R-:W-:Y:S01]  /*2cf0*/  ISETP.GE.AND P1, PT, R10, R5, PT ;  /* 0x000000050a00720c */ /* 0x000fe20003f26270 */
[----:B------:R-:W-:Y:S01]  /*2d00*/  @!P2 VIADD R22, R25, 0x7 ;  /* 0x000000071916a836 */ /* 0x000fe20000000000 */
[----:B------:R-:W-:Y:S02]  /*2d10*/  VIMNMX R5, PT, PT, R4, R11, PT ;  /* 0x0000000b04057248 */ /* 0x000fe40003fe0100 */
[----:B------:R-:W-:Y:S01]  /*2d20*/  ISETP.GE.AND P2, PT, R11, R4, PT ;  /* 0x000000040b00720c */ /* 0x000fe20003f46270 */
[----:B------:R-:W-:Y:S01]  /*2d30*/  @!P3 VIADD R22, R25, 0x8 ;  /* 0x000000081916b836 */ /* 0x000fe20000000000 */
[----:B0-----:R-:W-:-:S03]  /*2d40*/  VIMNMX R4, PT, PT, R5, R12, PT ;  /* 0x0000000c05047248 */ /* 0x001fc60003fe0100 */
[C---:B------:R-:W-:Y:S01]  /*2d50*/  @!P4 VIADD R22, R25.reuse, 0x9 ;  /* 0x000000091916c836 */ /* 0x040fe20000000000 */
[----:B------:R-:W-:Y:S02]  /*2d60*/  ISETP.GE.AND P3, PT, R12, R5, PT ;  /* 0x000000050c00720c */ /* 0x000fe40003f66270 */
[----:B------:R-:W-:Y:S01]  /*2d70*/  VIMNMX R5, PT, PT, R4, R13, PT ;  /* 0x0000000d04057248 */ /* 0x000fe20003fe0100 */
[----:B------:R-:W-:Y:S01]  /*2d80*/  @!P1 VIADD R22, R25, 0xa ;  /* 0x0000000a19169836 */ /* 0x000fe20000000000 */
[----:B------:R-:W-:Y:S02]  /*2d90*/  ISETP.GE.AND P4, PT, R13, R4, PT ;  /* 0x000000040d00720c */ /* 0x000fe40003f86270 */
[----:B------:R-:W-:Y:S02]  /*2da0*/  ISETP.GE.AND P1, PT, R14, R5, PT ;  /* 0x000000050e00720c */ /* 0x000fe40003f26270 */
[----:B------:R-:W-:Y:S02]  /*2db0*/  VIMNMX R14, PT, PT, R5, R14, PT ;  /* 0x0000000e050e7248 */ /* 0x000fe40003fe0100 */
[----:B------:R-:W-:-:S02]  /*2dc0*/  @!P2 IADD3 R22, PT, PT, R25, 0xb, RZ ;  /* 0x0000000b1916a810 */ /* 0x000fc40007ffe0ff */
[----:B------:R-:W-:Y:S01]  /*2dd0*/  ISETP.GE.AND P2, PT, R15, R14, PT ;  /* 0x0000000e0f00720c */ /* 0x000fe20003f46270 */
[----:B------:R-:W-:Y:S01]  /*2de0*/  @!P3 VIADD R22, R25, 0xc ;  /* 0x0000000c1916b836 */ /* 0x000fe20000000000 */
[----:B------:R-:W-:-:S03]  /*2df0*/  VIMNMX R23, PT, PT, R14, R15, PT ;  /* 0x0000000f0e177248 */ /* 0x000fc60003fe0100 */
[C---:B------:R-:W-:Y:S02]  /*2e00*/  @!P4 VIADD R22, R25.reuse, 0xd ;  /* 0x0000000d1916c836 */ /* 0x040fe40000000000 */
[----:B------:R-:W-:-:S06]  /*2e10*/  @!P1 VIADD R22, R25, 0xe ;  /* 0x0000000e19169836 */ /* 0x000fcc0000000000 */
[C---:B------:R-:W-:Y:S02]  /*2e20*/  @!P2 VIADD R22, R25.reuse, 0xf ;  /* 0x0000000f1916a836 */ /* 0x040fe40000000000 */
[----:B------:R-:W-:-:S05]  /*2e30*/  VIADD R25, R25, 0x10 ;  /* 0x0000001019197836 */ /* 0x000fca0000000000 */
[----:B------:R-:W-:-:S13]  /*2e40*/  ISETP.NE.AND P1, PT, R25, UR44, PT ;  /* 0x0000002c19007c0c */ /* 0x000fda000bf25270 */
[----:B------:R-:W-:Y:S05]  /*2e50*/  @P1 BRA `(.L_x_64) ;  /* 0xfffffffc00101947 */ /* 0x000fea000383ffff */
[----:B------:R-:W-:Y:S05]  /*2e60*/  BSYNC.RECONVERGENT B1 ;  /* 0x0000000000017941 */ /* 0x000fea0003800200 */
.L_x_63:
[----:B------:R-:W-:-:S07]  /*2e70*/  IMAD.U32 R13, RZ, RZ, UR44 ;  /* 0x0000002cff0d7e24 */ /* 0x000fce000f8e00ff */
.L_x_62:
[----:B------:R-:W-:-:S09]  /*2e80*/  UISETP.NE.AND UP0, UPT, UR42, URZ, UPT ;  /* 0x000000ff2a00728c */ /* 0x000fd2000bf05270 */
[----:B------:R-:W-:Y:S05]  /*2e90*/  BRA.U !UP0, `(.L_x_65) ;  /* 0x0000000508347547 */ /* 0x000fea000b800000 */
[----:B------:R-:W-:Y:S02]  /*2ea0*/  UIADD3 UR4, UPT, UPT, UR42, -0x1, URZ ;  /* 0xffffffff2a047890 */ /* 0x000fe4000fffe0ff */
[----:B------:R-:W-:Y:S02]  /*2eb0*/  UISETP.NE.AND UP1, UPT, UR43, URZ, UPT ;  /* 0x000000ff2b00728c */ /* 0x000fe4000bf25270 */
[----:B------:R-:W-:-:S09]  /*2ec0*/  UISETP.GE.U32.AND UP0, UPT, UR4, 0x7, UPT ;  /* 0x000000070400788c */ /* 0x000fd2000bf06070 */
[----:B------:R-:W-:Y:S05]  /*2ed0*/  BRA.U !UP0, `(.L_x_66) ;  /* 0x0000000108807547 */ /* 0x000fea000b800000 */
[----:B------:R-:W-:-:S05]  /*2ee0*/  VIADD R4, R20, 0x198 ;  /* 0x0000019814047836 */ /* 0x000fca0000000000 */
[----:B------:R-:W-:-:S05]  /*2ef0*/  LEA R4, R3, R4, 0x18 ;  /* 0x0000000403047211 */ /* 0x000fca00078ec0ff */
[----:B------:R-:W-:-:S05]  /*2f00*/  IMAD R12, R13, 0x4, R4 ;  /* 0x000000040d0c7824 */ /* 0x000fca00078e0204 */
[----:B------:R-:W0:Y:S04]  /*2f10*/  LDS.64 R4, [R12] ;  /* 0x000000000c047984 */ /* 0x000e280000000a00 */
[----:B------:R-:W1:Y:S04]  /*2f20*/  LDS.64 R6, [R12+0x8] ;  /* 0x000008000c067984 */ /* 0x000e680000000a00 */
[----:B------:R-:W2:Y:S04]  /*2f30*/  LDS.64 R8, [R12+0x10] ;  /* 0x000010000c087984 */ /* 0x000ea80000000a00 */
[----:B------:R-:W3:Y:S01]  /*2f40*/  LDS.64 R10, [R12+0x18] ;  /* 0x000018000c0a7984 */ /* 0x000ee20000000a00 */
[----:B0-----:R-:W-:-:S02]  /*2f50*/  VIMNMX R14, PT, PT, R23, R4, PT ;  /* 0x00000004170e7248 */ /* 0x001fc40003fe0100 */
[----:B------:R-:W-:Y:S02]  /*2f60*/  ISETP.GE.AND P3, PT, R4, R23, PT ;  /* 0x000000170400720c */ /* 0x000fe40003f66270 */
[----:B------:R-:W-:Y:S02]  /*2f70*/  VIMNMX R15, PT, PT, R14, R5, PT ;  /* 0x000000050e0f7248 */ /* 0x000fe40003fe0100 */
[----:B------:R-:W-:Y:S02]  /*2f80*/  ISETP.GE.AND P4, PT, R5, R14, PT ;  /* 0x0000000e0500720c */ /* 0x000fe40003f86270 */
[----:B-1----:R-:W-:Y:S02]  /*2f90*/  VIMNMX R14, PT, PT, R15, R6, PT ;  /* 0x000000060f0e7248 */ /* 0x002fe40003fe0100 */
[----:B------:R-:W-:Y:S02]  /*2fa0*/  ISETP.GE.AND P1, PT, R6, R15, PT ;  /* 0x0000000f0600720c */ /* 0x000fe40003f26270 */
[----:B------:R-:W-:-:S02]  /*2fb0*/  VIMNMX R5, PT, PT, R14, R7, PT ;  /* 0x000000070e057248 */ /* 0x000fc40003fe0100 */
[----:B------:R-:W-:Y:S02]  /*2fc0*/  ISETP.GE.AND P2, PT, R7, R14, PT ;  /* 0x0000000e0700720c */ /* 0x000fe40003f46270 */
[----:B--2---:R-:W-:Y:S02]  /*2fd0*/  VIMNMX R4, PT, PT, R5, R8, PT ;  /* 0x0000000805047248 */ /* 0x004fe40003fe0100 */
[C---:B------:R-:W-:Y:S01]  /*2fe0*/  SEL R22, R13.reuse, R22, !P3 ;  /* 0x000000160d167207 */ /* 0x040fe20005800000 */
[C---:B------:R-:W-:Y:S01]  /*2ff0*/  @!P4 VIADD R22, R13.reuse, 0x1 ;  /* 0x000000010d16c836 */ /* 0x040fe20000000000 */
[----:B------:R-:W-:Y:S02]  /*3000*/  ISETP.GE.AND P3, PT, R8, R5, PT ;  /* 0x000000050800720c */ /* 0x000fe40003f66270 */
[----:B------:R-:W-:Y:S02]  /*3010*/  VIMNMX R5, PT, PT, R4, R9, PT ;  /* 0x0000000904057248 */ /* 0x000fe40003fe0100 */
[----:B------:R-:W-:-:S02]  /*3020*/  @!P1 IADD3 R22, PT, PT, R13, 0x2, RZ ;  /* 0x000000020d169810 */ /* 0x000fc40007ffe0ff */
[----:B---3--:R-:W-:Y:S01]  /*3030*/  ISETP.GE.AND P1, PT, R10, R5, PT ;  /* 0x000000050a00720c */ /* 0x008fe20003f26270 */
[----:B------:R-:W-:Y:S01]  /*3040*/  @!P2 VIADD R22, R13, 0x3 ;  /* 0x000000030d16a836 */ /* 0x000fe20000000000 */
[----:B------:R-:W-:Y:S02]  /*3050*/  VIMNMX R10, PT, PT, R5, R10, PT ;  /* 0x0000000a050a7248 */ /* 0x000fe40003fe0100 */
[----:B------:R-:W-:Y:S02]  /*3060*/  ISETP.GE.AND P4, PT, R9, R4, PT ;  /* 0x000000040900720c */ /* 0x000fe40003f86270 */
[----:B------:R-:W-:Y:S01]  /*3070*/  ISETP.GE.AND P2, PT, R11, R10, PT ;  /* 0x0000000a0b00720c */ /* 0x000fe20003f46270 */
[----:B------:R-:W-:Y:S01]  /*3080*/  @!P3 VIADD R22, R13, 0x4 ;  /* 0x000000040d16b836 */ /* 0x000fe20000000000 */
[----:B------:R-:W-:-:S09]  /*3090*/  VIMNMX R23, PT, PT, R10, R11, PT ;  /* 0x0000000b0a177248 */ /* 0x000fd20003fe0100 */
[C---:B------:R-:W-:Y:S02]  /*30a0*/  @!P4 VIADD R22, R13.reuse, 0x5 ;  /* 0x000000050d16c836 */ /* 0x040fe40000000000 */
[C---:B------:R-:W-:Y:S02]  /*30b0*/  @!P1 VIADD R22, R13.reuse, 0x6 ;  /* 0x000000060d169836 */ /* 0x040fe40000000000 */
[C---:B------:R-:W-:Y:S02]  /*30c0*/  @!P2 VIADD R22, R13.reuse, 0x7 ;  /* 0x000000070d16a836 */ /* 0x040fe40000000000 */
[----:B------:R-:W-:-:S07]  /*30d0*/  VIADD R13, R13, 0x8 ;  /* 0x000000080d0d7836 */ /* 0x000fce0000000000 */
.L_x_66:
        /* <DEDUP_REMOVED lines=9> */
[----:B------:R-:W1:Y:S01]  /*3170*/  LDS.64 R4, [R8+0x8] ;  /* 0x0000080008047984 */ /* 0x000e620000000a00 */
[----:B0-----:R-:W-:Y:S02]  /*3180*/  VIMNMX R10, PT, PT, R23, R6, PT ;  /* 0x00000006170a7248 */ /* 0x001fe40003fe0100 */
[----:B------:R-:W-:Y:S02]  /*3190*/  ISETP.GE.AND P1, PT, R6, R23, PT ;  /* 0x000000170600720c */ /* 0x000fe40003f26270 */
[----:B------:R-:W-:Y:S02]  /*31a0*/  VIMNMX R9, PT, PT, R10, R7, PT ;  /* 0x000000070a097248 */ /* 0x000fe40003fe0100 */
[----:B------:R-:W-:-:S02]  /*31b0*/  ISETP.GE.AND P2, PT, R7, R10, PT ;  /* 0x0000000a0700720c */ /* 0x000fc40003f46270 */
[----:B-1----:R-:W-:Y:S02]  /*31c0*/  ISETP.GE.AND P3, PT, R4, R9, PT ;  /* 0x000000090400720c */ /* 0x002fe40003f66270 */
[----:B------:R-:W-:Y:S02]  /*31d0*/  VIMNMX R4, PT, PT, R9, R4, PT ;  /* 0x0000000409047248 */ /* 0x000fe40003fe0100 */
[----:B------:R-:W-:Y:S02]  /*31e0*/  SEL R22, R13, R22, !P1 ;  /* 0x000000160d167207 */ /* 0x000fe40004800000 */
[----:B------:R-:W-:Y:S02]  /*31f0*/  ISETP.GE.AND P4, PT, R5, R4, PT ;  /* 0x000000040500720c */ /* 0x000fe40003f86270 */
[----:B------:R-:W-:-:S03]  /*3200*/  VIMNMX R23, PT, PT, R4, R5, PT ;  /* 0x0000000504177248 */ /* 0x000fc60003fe0100 */
[C---:B------:R-:W-:Y:S02]  /*3210*/  @!P2 VIADD R22, R13.reuse, 0x1 ;  /* 0x000000010d16a836 */ /* 0x040fe40000000000 */
[----:B------:R-:W-:-:S06]  /*3220*/  @!P3 IADD3 R22, PT, PT, R13, 0x2, RZ ;  /* 0x000000020d16b810 */ /* 0x000fcc0007ffe0ff */
[C---:B------:R-:W-:Y:S02]  /*3230*/  @!P4 VIADD R22, R13.reuse, 0x3 ;  /* 0x000000030d16c836 */ /* 0x040fe40000000000 */
[----:B------:R-:W-:-:S07]  /*3240*/  VIADD R13, R13, 0x4 ;  /* 0x000000040d0d7836 */ /* 0x000fce0000000000 */
.L_x_67:
[----:B------:R-:W-:Y:S05]  /*3250*/  BRA.U !UP1, `(.L_x_65) ;  /* 0x0000000109447547 */ /* 0x000fea000b800000 */
[----:B------:R-:W-:Y:S01]  /*3260*/  VIADD R4, R20, 0x198 ;  /* 0x0000019814047836 */ /* 0x000fe20000000000 */
[----:B------:R-:W-:-:S04]  /*3270*/  UISETP.NE.AND UP0, UPT, UR40, 0x1, UPT ;  /* 0x000000012800788c */ /* 0x000fc8000bf05270 */
[----:B------:R-:W-:-:S05]  /*3280*/  LEA R4, R3, R4, 0x18 ;  /* 0x0000000403047211 */ /* 0x000fca00078ec0ff */
[----:B------:R-:W-:-:S05]  /*3290*/  IMAD R6, R13, 0x4, R4 ;  /* 0x000000040d067824 */ /* 0x000fca00078e0204 */
[----:B------:R-:W0:Y:S02]  /*32a0*/  LDS.64 R4, [R6] ;  /* 0x0000000006047984 */ /* 0x000e240000000a00 */
[CC--:B0-----:R-:W-:Y:S02]  /*32b0*/  ISETP.GE.AND P1, PT, R4.reuse, R23.reuse, PT ;  /* 0x000000170400720c */ /* 0x0c1fe40003f26270 */
[----:B------:R-:W-:Y:S02]  /*32c0*/  VIMNMX R8, PT, PT, R4, R23, PT ;  /* 0x0000001704087248 */ /* 0x000fe40003fe0100 */
[----:B------:R-:W-:Y:S01]  /*32d0*/  SEL R22, R13, R22, !P1 ;  /* 0x000000160d167207 */ /* 0x000fe20004800000 */
[----:B------:R-:W-:Y:S08]  /*32e0*/  BRA.U !UP0, `(.L_x_65) ;  /* 0x0000000108207547 */ /* 0x000ff0000b800000 */
[----:B------:R-:W-:Y:S01]  /*32f0*/  UISETP.NE.AND UP0, UPT, UR40, 0x2, UPT ;  /* 0x000000022800788c */ /* 0x000fe2000bf05270 */
[----:B------:R-:W-:Y:S02]  /*3300*/  ISETP.GE.AND P1, PT, R5, R8, PT ;  /* 0x000000080500720c */ /* 0x000fe40003f26270 */
[----:B------:R-:W-:-:S03]  /*3310*/  VIMNMX R5, PT, PT, R8, R5, PT ;  /* 0x0000000508057248 */ /* 0x000fc60003fe0100 */
[----:B------:R-:W-:-:S08]  /*3320*/  PLOP3.LUT P3, PT, PT, PT, UP0, 0x80, 0x8 ;  /* 0x000000000008781c */ /* 0x000fd00003f6f008 */
[----:B------:R-:W-:-:S05]  /*3330*/  @!P1 VIADD R22, R13, 0x1 ;  /* 0x000000010d169836 */ /* 0x000fca0000000000 */
[----:B------:R-:W0:Y:S02]  /*3340*/  @P3 LDS R4, [R6+0x8] ;  /* 0x0000080006043984 */ /* 0x000e240000000800 */
[----:B0-----:R-:W-:-:S13]  /*3350*/  ISETP.GE.OR P2, PT, R4, R5, !P3 ;  /* 0x000000050400720c */ /* 0x001fda0005f46670 */
[----:B------:R-:W-:-:S07]  /*3360*/  @!P2 VIADD R22, R13, 0x2 ;  /* 0x000000020d16a836 */ /* 0x000fce0000000000 */
.L_x_65:
[C---:B------:R-:W-:Y:S01]  /*3370*/  VIADD R4, R20.reuse, 0x198 ;  /* 0x0000019814047836 */ /* 0x040fe20000000000 */
[----:B------:R-:W0:Y:S01]  /*3380*/  LDCU UR4, c[0x0][0x390] ;  /* 0x00007200ff0477ac */ /* 0x000e220008000800 */
[----:B------:R-:W-:-:S03]  /*3390*/  VIADD R20, R20, 0x120 ;  /* 0x0000012014147836 */ /* 0x000fc60000000000 */
[C---:B------:R-:W-:Y:S02]  /*33a0*/  LEA R5, R3.reuse, R4, 0x18 ;  /* 0x0000000403057211 */ /* 0x040fe400078ec0ff */
[----:B------:R-:W-:-:S03]  /*33b0*/  LEA R3, R3, R20, 0x18 ;  /* 0x0000001403037211 */ /* 0x000fc600078ec0ff */
[----:B------:R-:W-:-:S05]  /*33c0*/  IMAD R4, R22, 0x4, R5 ;  /* 0x0000000416047824 */ /* 0x000fca00078e0205 */
[----:B------:R-:W0:Y:S02]  /*33d0*/  LDS R5, [R4] ;  /* 0x0000000004057984 */ /* 0x000e240000000800 */
[----:B0-----:R-:W-:Y:S02]  /*33e0*/  IMAD R22, R22, UR4, R5 ;  /* 0x0000000416167c24 */ /* 0x001fe4000f8e0205 */
[----:B------:R-:W-:-:S03]  /*33f0*/  VIADD R5, R5, 0x1 ;  /* 0x0000000105057836 */ /* 0x000fc60000000000 */
[----:B------:R-:W-:-:S05]  /*3400*/  LEA R22, R22, R3, 0x2 ;  /* 0x0000000316167211 */ /* 0x000fca00078e10ff */
[----:B------:R0:W-:Y:S04]  /*3410*/  STS [R22], R21 ;  /* 0x0000001516007388 */ /* 0x0001e80000000800 */
[----:B------:R0:W-:Y:S02]  /*3420*/  STS [R4], R5 ;  /* 0x0000000504007388 */ /* 0x0001e40000000800 */
.L_x_61:
[----:B------:R-:W-:Y:S05]  /*3430*/  BSYNC.RECONVERGENT B0 ;  /* 0x0000000000007941 */ /* 0x000fea0003800200 */
.L_x_60:
[----:B------:R-:W-:Y:S05]  /*3440*/  @P0 BRA `(.L_x_68) ;  /* 0xfffffff400380947 */ /* 0x000fea000383ffff */
.L_x_59:
[----:B------:R-:W-:Y:S05]  /*3450*/  WARPSYNC.ALL ;  /* 0x0000000000007948 */ /* 0x000fea0003800000 */
[----:B------:R-:W-:Y:S06]  /*3460*/  BAR.SYNC.DEFER_BLOCKING 0x0 ;  /* 0x0000000000007b1d */ /* 0x000fec0000010000 */
.L_x_25:
[----:B------:R-:W-:Y:S05]  /*3470*/  WARPSYNC.ALL ;  /* 0x0000000000007948 */ /* 0x000fea0003800000 */
[----:B------:R-:W-:Y:S01]  /*3480*/  BAR.SYNC.DEFER_BLOCKING 0x0 ;  /* 0x0000000000007b1d */ /* 0x000fe20000010000 */
[----:B0-----:R-:W-:-:S05]  /*3490*/  IMAD.MOV.U32 R4, RZ, RZ, RZ ;  /* 0x000000ffff047224 */ /* 0x001fca00078e00ff */
[----:B------:R-:W-:Y:S05]  /*34a0*/  BRA `(.L_x_69) ;  /* 0xffffffdc00ac7947 */ /* 0x000fea000383ffff */
.L_x_24:
[----:B------:R-:W1:Y:S01]  /*34b0*/  LDCU UR4, c[0x0][0x394] ;  /* 0x00007280ff0477ac */ /* 0x000e620008000800 */
[----:B------:R-:W-:-:S05]  /*34c0*/  VIADD R4, R4, 0x1 ;  /* 0x0000000104047836 */ /* 0x000fca0000000000 */
[----:B-1----:R-:W-:-:S13]  /*34d0*/  ISETP.NE.AND P0, PT, R4, UR4, PT ;  /* 0x0000000404007c0c */ /* 0x002fda000bf05270 */
[----:B------:R-:W-:Y:S05]  /*34e0*/  @P0 BRA `(.L_x_69) ;  /* 0xffffffdc009c0947 */ /* 0x000fea000383ffff */
.L_x_31:
[----:B0-----:R-:W-:Y:S05]  /*34f0*/  BSYNC.RECONVERGENT B6 ;  /* 0x0000000000067941 */ /* 0x001fea0003800200 */
.L_x_23:
[----:B------:R-:W4:Y:S02]  /*3500*/  S2R R2, SR_TID.X ;  /* 0x0000000000027919 */ /* 0x000f240000002100 */
[----:B----4-:R-:W-:-:S13]  /*3510*/  ISETP.NE.AND P0, PT, R2, RZ, PT ;  /* 0x000000ff0200720c */ /* 0x010fda0003f05270 */
[----:B------:R-:W-:Y:S05]  /*3520*/  @P0 EXIT ;  /* 0x000000000000094d */ /* 0x000fea0003800000 */
[----:B0-----:R-:W0:Y:S01]  /*3530*/  LDC R5, c[0x0][0x38c] ;  /* 0x0000e300ff057b82 */ /* 0x001e220000000800 */
[----:B------:R-:W-:Y:S01]  /*3540*/  LEA R0, R0, R3, 0x18 ;  /* 0x0000000300007211 */ /* 0x000fe200078ec0ff */
[----:B------:R-:W4:Y:S01]  /*3550*/  LDCU.64 UR4, c[0x4][0x28] ;  /* 0x01000500ff0477ac */ /* 0x000f220008000a00 */
[----:B------:R-:W-:Y:S01]  /*3560*/  MOV R2, 0x0 ;  /* 0x0000000000027802 */ /* 0x000fe20000000f00 */
[----:B------:R-:W-:Y:S02]  /*3570*/  IMAD.U32 R6, RZ, RZ, UR38 ;  /* 0x00000026ff067e24 */ /* 0x000fe4000f8e00ff */
[----:B-1----:R-:W-:-:S03]  /*3580*/  IMAD.U32 R7, RZ, RZ, UR39 ;  /* 0x00000027ff077e24 */ /* 0x002fc6000f8e00ff */
[----:B------:R-:W1:Y:S01]  /*3590*/  LDC.64 R2, c[0x4][R2] ;  /* 0x0100000002027b82 */ /* 0x000e620000000a00 */
[----:B----4-:R-:W-:Y:S02]  /*35a0*/  IMAD.U32 R4, RZ, RZ, UR4 ;  /* 0x00000004ff047e24 */ /* 0x010fe4000f8e00ff */
[----:B0-----:R-:W-:Y:S02]  /*35b0*/  IMAD R0, R5, 0x4, R0 ;  /* 0x0000000405007824 */ /* 0x001fe400078e0200 */
[----:B------:R-:W-:-:S04]  /*35c0*/  IMAD.U32 R5, RZ, RZ, UR5 ;  /* 0x00000005ff057e24 */ /* 0x000fc8000f8e00ff */
[----:B------:R-:W0:Y:S04]  /*35d0*/  LDS R0, [R0] ;  /* 0x0000000000007984 */ /* 0x000e280000000800 */
[----:B01----:R0:W-:Y:S02]  /*35e0*/  STL [R1], R0 ;  /* 0x0000000001007387 */ /* 0x0031e40000100800 */
[----:B------:R-:W-:-:S07]  /*35f0*/  LEPC R20, `(.L_x_70) ;  /* 0x000000001014794e */ /* 0x000fce0000000000 */
[----:B0-23--:R-:W-:Y:S05]  /*3600*/  CALL.ABS.NOINC R2 ;  /* 0x0000000002007343 */ /* 0x00dfea0003c00000 */
.L_x_70:
[----:B------:R-:W-:Y:S05]  /*3610*/  EXIT ;  /* 0x000000000000794d */ /* 0x000fea0003800000 */
.L_x_71:
        /* <DEDUP_REMOVED lines=14> */
.L_x_75:


//--------------------- .text._Z6warmupv          --------------------------
	.section	.text._Z6warmupv,"ax",@progbits
	.align	128
        .global         _Z6warmupv
        .type           _Z6warmupv,@function
        .size           _Z6warmupv,(.L_x_76 - _Z6warmupv)
        .other          _Z6warmupv,@"STO_CUDA_ENTRY STV_DEFAULT"
_Z6warmupv:
.text._Z6warmupv:
[----:B------:R-:W0:Y:S01]  /*0000*/  LDC R1, c[0x0][0x37c] ;  /* 0x0000df00ff017b82 */ /* 0x000e220000000800 */
[----:B------:R-:W-:Y:S01]  /*0010*/  MOV R0, 0x0 ;  /* 0x0000000000007802 */ /* 0x000fe20000000f00 */
[----:B------:R-:W1:Y:S01]  /*0020*/  LDCU.64 UR4, c[0x4][0x10] ;  /* 0x01000200ff0477ac */ /* 0x000e620008000a00 */
[----:B------:R-:W-:-:S05]  /*0030*/  CS2R R6, SRZ ;  /* 0x0000000000067805 */ /* 0x000fca000001ff00 */
[----:B------:R2:W3:Y:S01]  /*0040*/  LDC.64 R2, c[0x4][R0] ;  /* 0x0100000000027b82 */ /* 0x0004e20000000a00 */
[----:B-1----:R-:W-:Y:S02]  /*0050*/  IMAD.U32 R4, RZ, RZ, UR4 ;  /* 0x00000004ff047e24 */ /* 0x002fe4000f8e00ff */
[----:B--2---:R-:W-:-:S07]  /*0060*/  IMAD.U32 R5, RZ, RZ, UR5 ;  /* 0x00000005ff057e24 */ /* 0x004fce000f8e00ff */
[----:B------:R-:W-:-:S07]  /*0070*/  LEPC R20, `(.L_x_72) ;  /* 0x000000001014794e */ /* 0x000fce0000000000 */
[----:B0--3--:R-:W-:Y:S05]  /*0080*/  CALL.ABS.NOINC R2 ;  /* 0x0000000002007343 */ /* 0x009fea0003c00000 */
.L_x_72:
[----:B------:R-:W-:Y:S05]  /*0090*/  EXIT ;  /* 0x000000000000794d */ /* 0x000fea0003800000 */
.L_x_73:
        /* <DEDUP_REMOVED lines=14> */
.L_x_76:


//--------------------- .nv.global.init           --------------------------
	.section	.nv.global.init,"aw",@progbits
.nv.global.init:
	.type		$str,@object
	.size		$str,($str$6 - $str)
$str:
        /*0000*/ 	.byte	0x25, 0x64, 0x20, 0x00
	.type		$str$6,@object
	.size		$str$6,($str$2 - $str$6)
$str$6:
        /*0004*/ 	.byte	0x25, 0x64, 0x0a, 0x00
	.type		$str$2,@object
	.size		$str$2,($str$5 - $str$2)
$str$2:
        /*0008*/ 	.byte	0x62, 0x6c, 0x6f, 0x6f, 0x70, 0x0a, 0x00
	.type		$str$5,@object
	.size		$str$5,($str$4 - $str$5)
$str$5:
        /*000f*/ 	.byte	0x70, 0x72, 0x65, 0x76, 0x20, 0x3a, 0x20, 0x0a, 0x25, 0x64, 0x0a, 0x00
	.type		$str$4,@object
	.size		$str$4,($str$3 - $str$4)
$str$4:
        /*001b*/ 	.byte	0x41, 0x66, 0x74, 0x65, 0x72, 0x20, 0x64, 0x65, 0x64, 0x75, 0x70, 0x20, 0x0a, 0x20, 0x00
	.type		$str$3,@object
	.size		$str$3,(.L_2 - $str$3)
$str$3:
        /*002a*/ 	.byte	0x42, 0x65, 0x66, 0x6f, 0x72, 0x65, 0x20, 0x64, 0x65, 0x64, 0x75, 0x70, 0x20, 0x0a, 0x20, 0x00
.L_2:


//--------------------- .nv.shared.reserved.0     --------------------------
	.section	.nv.shared.reserved.0,"aw",@nobits
	.weak		__nv_reservedSMEM_offset_0_alias
	.size		__nv_reservedSMEM_offset_0_alias, 0, 64
	.other		__nv_reservedSMEM_offset_0_alias,@"STO_CUDA_RESERVED_SHARED STV_DEFAULT"
__nv_reservedSMEM_offset_0_alias:
	.zero		0
	.zero		64


//--------------------- .nv.shared._Z8traversePiiiii --------------------------
	.section	.nv.shared._Z8traversePiiiii,"aw",@nobits
	.sectionflags	@""
	.align	4
.nv.shared._Z8traversePiiiii:
	.zero		1532


//--------------------- .nv.constant0._Z4testv    --------------------------
	.section	.nv.constant0._Z4testv,"a",@progbits
	.sectionflags	@""
	.align	4
.nv.constant0._Z4testv:
	.zero		896


//--------------------- .nv.constant0._Z8traversePiiiii --------------------------
	.section	.nv.constant0._Z8traversePiiiii,"a",@progbits
	.sectionflags	@""
	.align	4
.nv.constant0._Z8traversePiiiii:
	.zero		920


//--------------------- .nv.constant0._Z6warmupv  --------------------------
	.section	.nv.constant0._Z6warmupv,"a",@progbits
	.sectionflags	@""
	.align	4
.nv.constant0._Z6warmupv:
	.zero		896


//--------------------- SYMBOLS --------------------------

	.type		.nv.reservedSmem.offset0,@object
	.size		.nv.reservedSmem.offset0,0x4
	.type		.nv.reservedSmem.cap,@object
	.size		.nv.reservedSmem.cap,0x4
	.type		vprintf,@function
